def gluon_tcgen05(
    a_ptr,
    b_ptr,
    c_ptr,
    M,
    N,
    K,
    stride_am,
    stride_bk,
    stride_cm,
    BLOCK_M: gl.constexpr,
    BLOCK_N: gl.constexpr,
    BLOCK_K: gl.constexpr,
    DTYPE: gl.constexpr,
    A_LAYOUT: gl.constexpr,
    B_LAYOUT: gl.constexpr,
    C_LAYOUT: gl.constexpr,
    B_SHAPE: gl.constexpr,
    TMEM_LAYOUT: gl.constexpr,
    TMEM_REG: gl.constexpr,
    TRANS_B: gl.constexpr,
    NUM_BUFFERS: gl.constexpr,
):
    a_desc = tma.make_tensor_descriptor(
        a_ptr, [M, K], [stride_am, 1], [BLOCK_M, BLOCK_K], A_LAYOUT
    )
    b_desc = tma.make_tensor_descriptor(
        b_ptr,
        [N, K] if TRANS_B else [K, N],
        [stride_bk, 1],
        B_SHAPE,
        B_LAYOUT,
    )
    c_desc = tma.make_tensor_descriptor(
        c_ptr, [M, N], [stride_cm, 1], [BLOCK_M, BLOCK_N], C_LAYOUT
    )

    a_bufs = gl.allocate_shared_memory(
        DTYPE, [NUM_BUFFERS, BLOCK_M, BLOCK_K], A_LAYOUT
    )
    b_bufs = gl.allocate_shared_memory(DTYPE, [NUM_BUFFERS] + B_SHAPE, B_LAYOUT)

    pid_m = gl.program_id(0)
    pid_n = gl.program_id(1)
    off_m = pid_m * BLOCK_M
    off_n = pid_n * BLOCK_N

    tma_bars = gl.allocate_shared_memory(
        gl.int64, [NUM_BUFFERS, 1], mbarrier.MBarrierLayout()
    )
    mma_bars = gl.allocate_shared_memory(
        gl.int64, [NUM_BUFFERS, 1], mbarrier.MBarrierLayout()
    )
    for i in gl.static_range(NUM_BUFFERS):
        mbarrier.init(tma_bars.index(i), count=1)
        mbarrier.init(mma_bars.index(i), count=1)

    acc_tmem = allocate_tensor_memory(gl.float32, [BLOCK_M, BLOCK_N], TMEM_LAYOUT)
    idx = 0
    phase = 0
    use_acc = False
    for k in range(0, K, BLOCK_K):
        a = a_bufs.index(idx)
        b = b_bufs.index(idx)
        tma_bar = tma_bars.index(idx)
        mma_bar = mma_bars.index(idx)
        mbarrier.expect(
            tma_bar, a_desc.block_type.nbytes + b_desc.block_type.nbytes
        )
        tma.async_copy_global_to_shared(a_desc, [off_m, k], tma_bar, a)
        tma.async_copy_global_to_shared(
            b_desc, [off_n, k] if TRANS_B else [k, off_n], tma_bar, b
        )
        mbarrier.wait(tma_bar, phase=phase)

        if TRANS_B:
            b = b.permute((1, 0))
        tcgen05_mma(a, b, acc_tmem, use_acc=use_acc)
        tcgen05_commit(mma_bar)
        mbarrier.wait(mma_bar, phase=phase)
        use_acc = True

        idx += 1
        if idx == NUM_BUFFERS:
            idx = 0
            phase ^= 1

    for i in gl.static_range(NUM_BUFFERS):
        mbarrier.invalidate(tma_bars.index(i))
        mbarrier.invalidate(mma_bars.index(i))

    acc = acc_tmem.load(TMEM_REG)
    c_smem = gl.allocate_shared_memory(DTYPE, [BLOCK_M, BLOCK_N], C_LAYOUT)
    c_smem.store(acc.to(DTYPE))
    fence_async_shared()
    tma.async_copy_shared_to_global(c_desc, [off_m, off_n], c_smem)
    tma.store_wait(pendings=0)

# config = {"BLOCK_K": 128, "BLOCK_M": 128, "BLOCK_N": 128, "arch": "sm_100", "dtype": "fp8e4m3", "num_buffers": 1, "num_warps": 4, "trans_b": 0}
# arch = sm_100


// ===== COMPILED SASS (sm_100a) =====

	.target	sm_100a

	.elftype	@"ET_EXEC"


//--------------------- .note.nv.tkinfo           --------------------------
	.section	.note.nv.tkinfo,"",@"SHT_NOTE"
	.sectionflags	@"SHF_NOTE_NV_TKINFO"
	.tkinfo
        /*0018*/ 	.word	0x00000081
        /*0030*/ 	.string	""
        /*0030*/ 	.string	"ptxas-blackwell"
        /*0030*/ 	.string	"Cuda compilation tools, release 12.9, V12.9.86"
        /*0030*/ 	.string	"Build cuda_12.9.r12.9/compiler.36037853_0"
        /*0030*/ 	.string	"-v  -suppress-debug-info  -lineinfo  -arch sm_100a "



//--------------------- .note.nv.cuver            --------------------------
	.section	.note.nv.cuver,"",@"SHT_NOTE"
	.sectionflags	@"SHF_NOTE_NV_CUVER"
        /*0018*/ 	.short	0x0001
        /*001a*/ 	.short	0x0064
        /*001c*/ 	.short	0x0001
        /*001e*/ 	.short	0x0000
        /*0020*/ 	.short	0x0001
        /*0022*/ 	.short	0x0000


//--------------------- .nv.info                  --------------------------
	.section	.nv.info,"",@"SHT_CUDA_INFO"
	.align	4


	//----- nvinfo : EIATTR_REGCOUNT
	.align		4
        /*0000*/ 	.byte	0x04, 0x2f
        /*0002*/ 	.short	(.L_4 - .L_3)
	.align		4
.L_3:
        /*0004*/ 	.word	index@(gluon_tcgen05)
        /*0008*/ 	.word	0x00000087


	//----- nvinfo : EIATTR_FRAME_SIZE
	.align		4
.L_4:
        /*000c*/ 	.byte	0x04, 0x11
        /*000e*/ 	.short	(.L_6 - .L_5)
	.align		4
.L_5:
        /*0010*/ 	.word	index@($__internal_2_$__cuda_sm10x_tcgen05_guardrail_trap_unallocated_columns_being_dealloced)
        /*0014*/ 	.word	0x00000000


	//----- nvinfo : EIATTR_FRAME_SIZE
	.align		4
.L_6:
        /*0018*/ 	.byte	0x04, 0x11
        /*001a*/ 	.short	(.L_8 - .L_7)
	.align		4
.L_7:
        /*001c*/ 	.word	index@($__internal_1_$__cuda_sm10x_tcgen05_guardrail_trap_phase_invalid_during_alloc)
        /*0020*/ 	.word	0x00000000


	//----- nvinfo : EIATTR_FRAME_SIZE
	.align		4
.L_8:
        /*0024*/ 	.byte	0x04, 0x11
        /*0026*/ 	.short	(.L_10 - .L_9)
	.align		4
.L_9:
        /*0028*/ 	.word	index@($__internal_0_$__cuda_sm10x_tcgen05_guardrail_trap_col_being_dealloced_not_returned_by_alloc)
        /*002c*/ 	.word	0x00000000


	//----- nvinfo : EIATTR_FRAME_SIZE
	.align		4
.L_10:
        /*0030*/ 	.byte	0x04, 0x11
        /*0032*/ 	.short	(.L_12 - .L_11)
	.align		4
.L_11:
        /*0034*/ 	.word	index@(gluon_tcgen05)
        /*0038*/ 	.word	0x00000000


	//----- nvinfo : EIATTR_MIN_STACK_SIZE
	.align		4
.L_12:
        /*003c*/ 	.byte	0x04, 0x12
        /*003e*/ 	.short	(.L_14 - .L_13)
	.align		4
.L_13:
        /*0040*/ 	.word	index@(gluon_tcgen05)
        /*0044*/ 	.word	0x00000000
.L_14:


//--------------------- .nv.info.gluon_tcgen05    --------------------------
	.section	.nv.info.gluon_tcgen05,"",@"SHT_CUDA_INFO"
	.sectionflags	@""
	.align	4


	//----- nvinfo : EIATTR_CUDA_API_VERSION
	.align		4
        /*0000*/ 	.byte	0x04, 0x37
        /*0002*/ 	.short	(.L_16 - .L_15)
.L_15:
        /*0004*/ 	.word	0x00000081


	//----- nvinfo : EIATTR_KPARAM_INFO
	.align		4
.L_16:
        /*0008*/ 	.byte	0x04, 0x17
        /*000a*/ 	.short	(.L_18 - .L_17)
.L_17:
        /*000c*/ 	.word	0x00000000
        /*0010*/ 	.short	0x000a
        /*0012*/ 	.short	0x0048
        /*0014*/ 	.byte	0x00, 0xf4, 0x21, 0x00


	//----- nvinfo : EIATTR_KPARAM_INFO
	.align		4
.L_18:
        /*0018*/ 	.byte	0x04, 0x17
        /*001a*/ 	.short	(.L_20 - .L_19)
.L_19:
        /*001c*/ 	.word	0x00000000
        /*0020*/ 	.short	0x0009
        /*0022*/ 	.short	0x0040
        /*0024*/ 	.byte	0x00, 0xf4, 0x21, 0x00


	//----- nvinfo : EIATTR_KPARAM_INFO
	.align		4
.L_20:
        /*0028*/ 	.byte	0x04, 0x17
        /*002a*/ 	.short	(.L_22 - .L_21)
.L_21:
        /*002c*/ 	.word	0x00000000
        /*0030*/ 	.short	0x0008
        /*0032*/ 	.short	0x0038
        /*0034*/ 	.byte	0x00, 0xf0, 0x21, 0x00


	//----- nvinfo : EIATTR_KPARAM_INFO
	.align		4
.L_22:
        /*0038*/ 	.byte	0x04, 0x17
        /*003a*/ 	.short	(.L_24 - .L_23)
.L_23:
        /*003c*/ 	.word	0x00000000
        /*0040*/ 	.short	0x0007
        /*0042*/ 	.short	0x0030
        /*0044*/ 	.byte	0x00, 0xf0, 0x21, 0x00


	//----- nvinfo : EIATTR_KPARAM_INFO
	.align		4
.L_24:
        /*0048*/ 	.byte	0x04, 0x17
        /*004a*/ 	.short	(.L_26 - .L_25)
.L_25:
        /*004c*/ 	.word	0x00000000
        /*0050*/ 	.short	0x0006
        /*0052*/ 	.short	0x0028
        /*0054*/ 	.byte	0x00, 0xf0, 0x21, 0x00


	//----- nvinfo : EIATTR_KPARAM_INFO
	.align		4
.L_26:
        /*0058*/ 	.byte	0x04, 0x17
        /*005a*/ 	.short	(.L_28 - .L_27)
.L_27:
        /*005c*/ 	.word	0x00000000
        /*0060*/ 	.short	0x0005
        /*0062*/ 	.short	0x0020
        /*0064*/ 	.byte	0x00, 0xf0, 0x11, 0x00


	//----- nvinfo : EIATTR_KPARAM_INFO
	.align		4
.L_28:
        /*0068*/ 	.byte	0x04, 0x17
        /*006a*/ 	.short	(.L_30 - .L_29)
.L_29:
        /*006c*/ 	.word	0x00000000
        /*0070*/ 	.short	0x0004
        /*0072*/ 	.short	0x001c
        /*0074*/ 	.byte	0x00, 0xf0, 0x11, 0x00


	//----- nvinfo : EIATTR_KPARAM_INFO
	.align		4
.L_30:
        /*0078*/ 	.byte	0x04, 0x17
        /*007a*/ 	.short	(.L_32 - .L_31)
.L_31:
        /*007c*/ 	.word	0x00000000
        /*0080*/ 	.short	0x0003
        /*0082*/ 	.short	0x0018
        /*0084*/ 	.byte	0x00, 0xf0, 0x11, 0x00


	//----- nvinfo : EIATTR_KPARAM_INFO
	.align		4
.L_32:
        /*0088*/ 	.byte	0x04, 0x17
        /*008a*/ 	.short	(.L_34 - .L_33)
.L_33:
        /*008c*/ 	.word	0x00000000
        /*0090*/ 	.short	0x0002
        /*0092*/ 	.short	0x0010
        /*0094*/ 	.byte	0x00, 0xf4, 0x21, 0x00


	//----- nvinfo : EIATTR_KPARAM_INFO
	.align		4
.L_34:
        /*0098*/ 	.byte	0x04, 0x17
        /*009a*/ 	.short	(.L_36 - .L_35)
.L_35:
        /*009c*/ 	.word	0x00000000
        /*00a0*/ 	.short	0x0001
        /*00a2*/ 	.short	0x0008
        /*00a4*/ 	.byte	0x00, 0xf4, 0x21, 0x00


	//----- nvinfo : EIATTR_KPARAM_INFO
	.align		4
.L_36:
        /*00a8*/ 	.byte	0x04, 0x17
        /*00aa*/ 	.short	(.L_38 - .L_37)
.L_37:
        /*00ac*/ 	.word	0x00000000
        /*00b0*/ 	.short	0x0000
        /*00b2*/ 	.short	0x0000
        /*00b4*/ 	.byte	0x00, 0xf4, 0x21, 0x00


	//----- nvinfo : EIATTR_AT_ENTRY_FRAGMENTS
	.align		4
.L_38:
        /*00b8*/ 	.byte	0x04, 0x4f
        /*00ba*/ 	.short	(.L_40 - .L_39)


	//   ....[0]....
.L_39:
        /*00bc*/ 	.word	0x00000004


	//----- nvinfo : EIATTR_RESERVED_SMEM_USED
	.align		4
.L_40:
        /*00c0*/ 	.byte	0x01, 0x41
	.zero		2


	//----- nvinfo : EIATTR_SPARSE_MMA_MASK
	.align		4
        /*00c4*/ 	.byte	0x03, 0x50
        /*00c6*/ 	.short	0x0000


	//----- nvinfo : EIATTR_TCGEN05_1CTA_USED
	.align		4
        /*00c8*/ 	.byte	0x01, 0x51
	.zero		2


	//----- nvinfo : EIATTR_MAXREG_COUNT
	.align		4
        /*00cc*/ 	.byte	0x03, 0x1b
        /*00ce*/ 	.short	0x00ff


	//----- nvinfo : EIATTR_NUM_BARRIERS
	.align		4
        /*00d0*/ 	.byte	0x02, 0x4c
        /*00d2*/ 	.byte	0x01
	.zero		1


	//----- nvinfo : EIATTR_INT_WARP_WIDE_INSTR_OFFSETS
	.align		4
        /*00d4*/ 	.byte	0x04, 0x31
        /*00d6*/ 	.short	(.L_42 - .L_41)


	//   ....[0]....
.L_41:
        /*00d8*/ 	.word	0x00001630


	//   ....[1]....
        /*00dc*/ 	.word	0x00001650


	//   ....[2]....
        /*00e0*/ 	.word	0x000016d0


	//   ....[3]....
        /*00e4*/ 	.word	0x000017f0


	//   ....[4]....
        /*00e8*/ 	.word	0x00001800


	//   ....[5]....
        /*00ec*/ 	.word	0x00001810


	//   ....[6]....
        /*00f0*/ 	.word	0x00001820


	//   ....[7]....
        /*00f4*/ 	.word	0x00001ad0


	//   ....[8]....
        /*00f8*/ 	.word	0x00001ae0


	//   ....[9]....
        /*00fc*/ 	.word	0x00001c00


	//   ....[10]....
        /*0100*/ 	.word	0x00001c10


	//   ....[11]....
        /*0104*/ 	.word	0x00001c60


	//   ....[12]....
        /*0108*/ 	.word	0x00001ca0


	//   ....[13]....
        /*010c*/ 	.word	0x00001e30


	//   ....[14]....
        /*0110*/ 	.word	0x00001e40


	//   ....[15]....
        /*0114*/ 	.word	0x00002030


	//   ....[16]....
        /*0118*/ 	.word	0x00002040


	//   ....[17]....
        /*011c*/ 	.word	0x00002730


	//   ....[18]....
        /*0120*/ 	.word	0x00002780


	//----- nvinfo : EIATTR_COOP_GROUP_MASK_REGIDS
	.align		4
.L_42:
        /*0124*/ 	.byte	0x04, 0x29
        /*0126*/ 	.short	(.L_44 - .L_43)


	//   ....[0]....
.L_43:
        /*0128*/ 	.word	0xffffffff


	//   ....[1]....
        /*012c*/ 	.word	0xffffffff


	//   ....[2]....
        /*0130*/ 	.word	0xffffffff


	//   ....[3]....
        /*0134*/ 	.word	0xffffffff


	//   ....[4]....
        /*0138*/ 	.word	0xffffffff


	//   ....[5]....
        /*013c*/ 	.word	0xffffffff


	//   ....[6]....
        /*0140*/ 	.word	0xffffffff


	//   ....[7]....
        /*0144*/ 	.word	0xffffffff


	//   ....[8]....
        /*0148*/ 	.word	0xffffffff


	//   ....[9]....
        /*014c*/ 	.word	0xffffffff


	//----- nvinfo : EIATTR_COOP_GROUP_INSTR_OFFSETS
	.align		4
.L_44:
        /*0150*/ 	.byte	0x04, 0x28
        /*0152*/ 	.short	(.L_46 - .L_45)


	//   ....[0]....
.L_45:
        /*0154*/ 	.word	0x00000050


	//   ....[1]....
        /*0158*/ 	.word	0x00000310


	//   ....[2]....
        /*015c*/ 	.word	0x000004f0


	//   ....[3]....
        /*0160*/ 	.word	0x000009a0


	//   ....[4]....
        /*0164*/ 	.word	0x00000ae0


	//   ....[5]....
        /*0168*/ 	.word	0x00000f50


	//   ....[6]....
        /*016c*/ 	.word	0x00001090


	//   ....[7]....
        /*0170*/ 	.word	0x000014e0


	//   ....[8]....
        /*0174*/ 	.word	0x000025c0


	//   ....[9]....
        /*0178*/ 	.word	0x00002830


	//----- nvinfo : EIATTR_VRC_CTA_INIT_COUNT
	.align		4
.L_46:
        /*017c*/ 	.byte	0x02, 0x4a
        /*017e*/ 	.byte	0x80
	.zero		1


	//----- nvinfo : EIATTR_MBARRIER_INSTR_OFFSETS
	.align		4
        /*0180*/ 	.byte	0x04, 0x39
        /*0182*/ 	.short	(.L_48 - .L_47)


	//   ....[0]....
.L_47:
        /*0184*/ 	.word	0x000016f0
        /*0188*/ 	.word	0x000000ff
        /*018c*/ 	.word	0x00008000
        /*0190*/ 	.short	0x0100
        /*0192*/ 	.byte	0x08
	.zero		1


	//   ....[1]....
        /*0194*/ 	.word	0x00001700
        /*0198*/ 	.word	0x000000ff
        /*019c*/ 	.word	0x00008010
        /*01a0*/ 	.short	0x0100
        /*01a2*/ 	.byte	0x08
	.zero		1


	//   ....[2]....
        /*01a4*/ 	.word	0x00001990
        /*01a8*/ 	.word	0x000000ff
        /*01ac*/ 	.word	0x00008000
        /*01b0*/ 	.short	0x010a
        /*01b2*/ 	.byte	0x08
	.zero		1


	//   ....[3]....
        /*01b4*/ 	.word	0x00001b30
        /*01b8*/ 	.word	0x000000ff
        /*01bc*/ 	.word	0x00008010
        /*01c0*/ 	.short	0x010a
        /*01c2*/ 	.byte	0x08
	.zero		1


	//   ....[4]....
        /*01c4*/ 	.word	0x00001d10
        /*01c8*/ 	.word	0x000000ff
        /*01cc*/ 	.word	0x00008000
        /*01d0*/ 	.short	0x010a
        /*01d2*/ 	.byte	0x08
	.zero		1


	//   ....[5]....
        /*01d4*/ 	.word	0x00001e80
        /*01d8*/ 	.word	0x000000ff
        /*01dc*/ 	.word	0x00008010
        /*01e0*/ 	.short	0x010a
        /*01e2*/ 	.byte	0x08
	.zero		1


	//   ....[6]....
        /*01e4*/ 	.word	0x00001f10
        /*01e8*/ 	.word	0x000000ff
        /*01ec*/ 	.word	0x00008000
        /*01f0*/ 	.short	0x0108
        /*01f2*/ 	.byte	0x08
	.zero		1


	//   ....[7]....
        /*01f4*/ 	.word	0x00001f20
        /*01f8*/ 	.word	0x000000ff
        /*01fc*/ 	.word	0x00008010
        /*0200*/ 	.short	0x0108
        /*0202*/ 	.byte	0x08
	.zero		1


	//   ....[8]....
        /*0204*/ 	.word	0x00002850
        /*0208*/ 	.word	0x000000ff
        /*020c*/ 	.word	0x00008000
        /*0210*/ 	.short	0x010a
        /*0212*/ 	.byte	0x08
	.zero		1


	//   ....[9]....
        /*0214*/ 	.word	0x00002880
        /*0218*/ 	.word	0x000000ff
        /*021c*/ 	.word	0x00008010
        /*0220*/ 	.short	0x010a
        /*0222*/ 	.byte	0x08
	.zero		1


	//   ....[10]....
        /*0224*/ 	.word	0x000028b0
        /*0228*/ 	.word	0x000000ff
        /*022c*/ 	.word	0x00008000
        /*0230*/ 	.short	0x010a
        /*0232*/ 	.byte	0x08
	.zero		1


	//   ....[11]....
        /*0234*/ 	.word	0x000028e0
        /*0238*/ 	.word	0x000000ff
        /*023c*/ 	.word	0x00008010
        /*0240*/ 	.short	0x010a
        /*0242*/ 	.byte	0x08
	.zero		1


	//----- nvinfo : EIATTR_NUM_MBARRIERS
	.align		4
.L_48:
        /*0244*/ 	.byte	0x03, 0x38
        /*0246*/ 	.short	0x0002


	//----- nvinfo : EIATTR_EXIT_INSTR_OFFSETS
	.align		4
        /*0248*/ 	.byte	0x04, 0x1c
        /*024a*/ 	.short	(.L_50 - .L_49)


	//   ....[0]....
.L_49:
        /*024c*/ 	.word	0x00002840


	//----- nvinfo : EIATTR_REQNTID
	.align		4
.L_50:
        /*0250*/ 	.byte	0x04, 0x10
        /*0252*/ 	.short	(.L_52 - .L_51)
.L_51:
        /*0254*/ 	.word	0x00000080
        /*0258*/ 	.word	0x00000001
        /*025c*/ 	.word	0x00000001


	//----- nvinfo : EIATTR_CRS_STACK_SIZE
	.align		4
.L_52:
        /*0260*/ 	.byte	0x04, 0x1e
        /*0262*/ 	.short	(.L_54 - .L_53)
.L_53:
        /*0264*/ 	.word	0x00000000


	//----- nvinfo : EIATTR_CBANK_PARAM_SIZE
	.align		4
.L_54:
        /*0268*/ 	.byte	0x03, 0x19
        /*026a*/ 	.short	0x0050


	//----- nvinfo : EIATTR_PARAM_CBANK
	.align		4
        /*026c*/ 	.byte	0x04, 0x0a
        /*026e*/ 	.short	(.L_56 - .L_55)
	.align		4
.L_55:
        /*0270*/ 	.word	index@(.nv.constant0.gluon_tcgen05)
        /*0274*/ 	.short	0x0380
        /*0276*/ 	.short	0x0050


	//----- nvinfo : EIATTR_SW_WAR
	.align		4
.L_56:
        /*0278*/ 	.byte	0x04, 0x36
        /*027a*/ 	.short	(.L_58 - .L_57)
.L_57:
        /*027c*/ 	.word	0x00000008
.L_58:


//--------------------- .nv.compat                --------------------------
	.section	.nv.compat,"",@"SHT_CUDA_COMPAT_INFO"
	.align	4
        /*0000*/ 	.byte	0x02, 0x02, 0x02, 0x00, 0x02, 0x05, 0x05, 0x00, 0x02, 0x03, 0x03, 0x00, 0x02, 0x06, 0x01, 0x00


//--------------------- .nv.callgraph             --------------------------
	.section	.nv.callgraph,"",@"SHT_CUDA_CALLGRAPH"
	.align	4
	.sectionentsize	8
	.align		4
        /*0000*/ 	.word	0x00000000
	.align		4
        /*0004*/ 	.word	0xffffffff
	.align		4
        /*0008*/ 	.word	0x00000000
	.align		4
        /*000c*/ 	.word	0xfffffffe
	.align		4
        /*0010*/ 	.word	0x00000000
	.align		4
        /*0014*/ 	.word	0xfffffffd
	.align		4
        /*0018*/ 	.word	0x00000000
	.align		4
        /*001c*/ 	.word	0xfffffffc


//--------------------- .text.gluon_tcgen05       --------------------------
	.section	.text.gluon_tcgen05,"ax",@progbits
	.align	128
        .global         gluon_tcgen05
        .type           gluon_tcgen05,@function
        .size           gluon_tcgen05,(.L_x_73 - gluon_tcgen05)
        .other          gluon_tcgen05,@"STO_CUDA_ENTRY STV_DEFAULT"
gluon_tcgen05:
.text.gluon_tcgen05:
[----:B------:R-:W1:Y:S01]  /*0000*/  LDC R1, c[0x0][0x37c] ;  /* 0x0000df00ff017b82 */ /* 0x000e620000000800 */
[----:B------:R-:W2:Y:S02]  /*0010*/  S2R R0, SR_TID.X ;  /* 0x0000000000007919 */ /* 0x000ea40000002100 */
[----:B--2---:R-:W-:-:S13]  /*0020*/  ISETP.GE.U32.AND P2, PT, R0, 0x20, PT ;  /* 0x000000200000780c */ /* 0x004fda0003f46070 */
[----:B------:R-:W-:Y:S05]  /*0030*/  @P2 BRA `(.L_x_0) ;  /* 0x0000000000b82947 */ /* 0x000fea0003800000 */
[----:B------:R-:W2:Y:S01]  /*0040*/  S2UR UR6, SR_CgaCtaId ;  /* 0x00000000000679c3 */ /* 0x000ea20000008800 */
[----:B------:R-:W-:Y:S01]  /*0050*/  NOP ;  /* 0x0000000000007918 */ /* 0x000fe20000000000 */
[----:B------:R-:W-:Y:S02]  /*0060*/  UMOV UR4, 0x40 ;  /* 0x0000004000047882 */ /* 0x000fe40000000000 */
[----:B--2---:R-:W-:-:S09]  /*0070*/  ULEA UR4, UR6, UR4, 0x18 ;  /* 0x0000000406047291 */ /* 0x004fd2000f8ec0ff */
[----:B------:R-:W2:Y:S01]  /*0080*/  LDS.U8 R2, [UR4] ;  /* 0x00000004ff027984 */ /* 0x000ea20008000000 */
[----:B------:R-:W-:Y:S02]  /*0090*/  UMOV UR4, 0x400 ;  /* 0x0000040000047882 */ /* 0x000fe40000000000 */
[----:B------:R-:W-:Y:S01]  /*00a0*/  ULEA UR4, UR6, UR4, 0x18 ;  /* 0x0000000406047291 */ /* 0x000fe2000f8ec0ff */
[----:B--2---:R-:W-:-:S13]  /*00b0*/  ISETP.NE.AND P0, PT, R2, RZ, PT ;  /* 0x000000ff0200720c */ /* 0x004fda0003f05270 */
[----:B------:R-:W-:Y:S05]  /*00c0*/  @P0 BRA `(.L_x_1) ;  /* 0x00000000007c0947 */ /* 0x000fea0003800000 */
[----:B------:R-:W-:-:S13]  /*00d0*/  ELECT P0, URZ, PT ;  /* 0x0000000000ff782f */ /* 0x000fda0003800000 */
[----:B------:R-:W-:Y:S05]  /*00e0*/  @!P0 BRA `(.L_x_2) ;  /* 0x0000000000848947 */ /* 0x000fea0003800000 */
[----:B------:R-:W-:Y:S01]  /*00f0*/  UMOV UR5, 0x4 ;  /* 0x0000000400057882 */ /* 0x000fe20000000000 */
[----:B------:R-:W-:Y:S02]  /*0100*/  IMAD.MOV.U32 R5, RZ, RZ, 0x1 ;  /* 0x00000001ff057424 */ /* 0x000fe400078e00ff */
[----:B------:R-:W-:Y:S02]  /*0110*/  IMAD.MOV.U32 R3, RZ, RZ, 0xf ;  /* 0x0000000fff037424 */ /* 0x000fe400078e00ff */
[----:B------:R-:W-:Y:S04]  /*0120*/  DEPBAR.LE SB2, 0x36 ;  /* 0x0000ad800000791a */ /* 0x000fe80000000000 */
[----:B------:R-:W2:Y:S02]  /*0130*/  UTCATOMSWS.FIND_AND_SET.ALIGN UP0, UR5, UR5 ;  /* 0x00000005000575e3 */ /* 0x000ea40008000800 */
[----:B--2---:R-:W-:-:S04]  /*0140*/  PLOP3.LUT P0, PT, PT, PT, UP0, 0x80, 0x8 ;  /* 0x000000000008781c */ /* 0x004fc80003f0f008 */
[----:B------:R-:W-:-:S04]  /*0150*/  SEL R2, RZ, 0xffffffff, !P0 ;  /* 0xffffffffff027807 */ /* 0x000fc80004000000 */
[----:B------:R-:W-:Y:S01]  /*0160*/  ISETP.NE.AND P0, PT, R2, RZ, PT ;  /* 0x000000ff0200720c */ /* 0x000fe20003f05270 */
[----:B------:R-:W-:-:S12]  /*0170*/  IMAD.U32 R2, RZ, RZ, UR5 ;  /* 0x00000005ff027e24 */ /* 0x000fd8000f8e00ff */
[----:B------:R-:W-:Y:S05]  /*0180*/  @P0 BRA `(.L_x_3) ;  /* 0x0000000000240947 */ /* 0x000fea0003800000 */
.L_x_4:
[----:B------:R-:W-:Y:S05]  /*0190*/  NANOSLEEP 0x64 ;  /* 0x000000640000795d */ /* 0x000fea0003800000 */
[----:B------:R-:W-:-:S05]  /*01a0*/  UMOV UR5, 0x4 ;  /* 0x0000000400057882 */ /* 0x000fca0000000000 */
[----:B------:R-:W-:Y:S04]  /*01b0*/  DEPBAR.LE SB2, 0x36 ;  /* 0x0000ad800000791a */ /* 0x000fe80000000000 */
[----:B------:R-:W2:Y:S02]  /*01c0*/  UTCATOMSWS.FIND_AND_SET.ALIGN UP0, UR5, UR5 ;  /* 0x00000005000575e3 */ /* 0x000ea40008000800 */
[----:B--2---:R-:W-:-:S04]  /*01d0*/  PLOP3.LUT P0, PT, PT, PT, UP0, 0x80, 0x8 ;  /* 0x000000000008781c */ /* 0x004fc80003f0f008 */
[----:B------:R-:W-:-:S04]  /*01e0*/  SEL R2, RZ, 0xffffffff, !P0 ;  /* 0xffffffffff027807 */ /* 0x000fc80004000000 */
[----:B------:R-:W-:Y:S01]  /*01f0*/  ISETP.NE.AND P0, PT, R2, RZ, PT ;  /* 0x000000ff0200720c */ /* 0x000fe20003f05270 */
[----:B------:R-:W-:-:S12]  /*0200*/  IMAD.U32 R2, RZ, RZ, UR5 ;  /* 0x00000005ff027e24 */ /* 0x000fd8000f8e00ff */
[----:B------:R-:W-:Y:S05]  /*0210*/  @!P0 BRA `(.L_x_4) ;  /* 0xfffffffc00dc8947 */ /* 0x000fea000383ffff */
.L_x_3:
[C---:B------:R-:W-:Y:S01]  /*0220*/  VIADD R4, R2.reuse, 0x10 ;  /* 0x0000001002047836 */ /* 0x040fe20000000000 */
[----:B------:R-:W-:Y:S01]  /*0230*/  UMOV UR5, 0x50 ;  /* 0x0000005000057882 */ /* 0x000fe20000000000 */
[----:B------:R-:W-:Y:S01]  /*0240*/  SHF.L.U32 R3, R3, R2, RZ ;  /* 0x0000000203037219 */ /* 0x000fe200000006ff */
[----:B------:R-:W-:Y:S01]  /*0250*/  ULEA UR5, UR6, UR5, 0x18 ;  /* 0x0000000506057291 */ /* 0x000fe2000f8ec0ff */
[----:B------:R-:W-:Y:S01]  /*0260*/  IMAD.SHL.U32 R2, R2, 0x20, RZ ;  /* 0x0000002002027824 */ /* 0x000fe200078e00ff */
[----:B------:R-:W-:-:S04]  /*0270*/  SHF.L.U32 R4, R5, R4, RZ ;  /* 0x0000000405047219 */ /* 0x000fc800000006ff */
[----:B------:R-:W-:-:S05]  /*0280*/  LOP3.LUT R3, R4, R3, RZ, 0xfc, !PT ;  /* 0x0000000304037212 */ /* 0x000fca00078efcff */
[----:B------:R2:W-:Y:S04]  /*0290*/  ATOMS.OR RZ, [UR5], R3 ;  /* 0x00000003ffff798c */ /* 0x0005e8000b000005 */
[----:B------:R2:W-:Y:S01]  /*02a0*/  STS [UR4], R2 ;  /* 0x00000002ff007988 */ /* 0x0005e20008000804 */
[----:B------:R-:W-:Y:S05]  /*02b0*/  BRA `(.L_x_2) ;  /* 0x0000000000107947 */ /* 0x000fea0003800000 */
.L_x_1:
[----:B------:R-:W-:Y:S01]  /*02c0*/  IMAD.MOV.U32 R3, RZ, RZ, -0x1 ;  /* 0xffffffffff037424 */ /* 0x000fe200078e00ff */
[----:B------:R-:W-:-:S04]  /*02d0*/  MOV R2, 0x300 ;  /* 0x0000030000027802 */ /* 0x000fc80000000f00 */
[----:B------:R2:W-:Y:S03]  /*02e0*/  STS [UR4], R3 ;  /* 0x00000003ff007988 */ /* 0x0005e60008000804 */
[----:B-12---:R-:W-:Y:S05]  /*02f0*/  CALL.REL.NOINC `($__internal_1_$__cuda_sm10x_tcgen05_guardrail_trap_phase_invalid_during_alloc) ;  /* 0x0000002400907944 */ /* 0x006fea0003c00000 */
.L_x_2:
[----:B------:R-:W-:Y:S05]  /*0300*/  WARPSYNC.ALL ;  /* 0x0000000000007948 */ /* 0x000fea0003800000 */
[----:B------:R-:W-:Y:S01]  /*0310*/  NOP ;  /* 0x0000000000007918 */ /* 0x000fe20000000000 */
.L_x_0:
[----:B------:R-:W3:Y:S08]  /*0320*/  S2UR UR4, SR_CgaCtaId ;  /* 0x00000000000479c3 */ /* 0x000ef00000008800 */
[----:B------:R-:W-:Y:S01]  /*0330*/  BAR.SYNC.DEFER_BLOCKING 0x0 ;  /* 0x0000000000007b1d */ /* 0x000fe20000010000 */
[----:B------:R-:W-:-:S05]  /*0340*/  LOP3.LUT R132, R0, 0x7f, RZ, 0xc0, !PT ;  /* 0x0000007f00847812 */ /* 0x000fca00078ec0ff */
[----:B------:R-:W-:Y:S02]  /*0350*/  UMOV UR8, 0x400 ;  /* 0x0000040000087882 */ /* 0x000fe40000000000 */
[----:B------:R-:W4:Y:S08]  /*0360*/  LDC R10, c[0x0][0x3a0] ;  /* 0x0000e800ff0a7b82 */ /* 0x000f300000000800 */
[----:B------:R-:W5:Y:S01]  /*0370*/  S2UR UR9, SR_CTAID.Y ;  /* 0x00000000000979c3 */ /* 0x000f620000002600 */
[----:B---3--:R-:W-:-:S09]  /*0380*/  ULEA UR8, UR4, UR8, 0x18 ;  /* 0x0000000804087291 */ /* 0x008fd2000f8ec0ff */
[----:B--2---:R-:W2:Y:S01]  /*0390*/  LDS R3, [UR8] ;  /* 0x00000008ff037984 */ /* 0x004ea20008000800 */
[----:B------:R-:W-:Y:S06]  /*03a0*/  BAR.SYNC.DEFER_BLOCKING 0x0 ;  /* 0x0000000000007b1d */ /* 0x000fec0000010000 */
[----:B------:R-:W-:Y:S05]  /*03b0*/  @P2 BRA `(.L_x_5) ;  /* 0x0000000000182947 */ /* 0x000fea0003800000 */
[----:B------:R-:W-:Y:S01]  /*03c0*/  ELECT P0, URZ, PT ;  /* 0x0000000000ff782f */ /* 0x000fe20003800000 */
[----:B------:R-:W-:Y:S01]  /*03d0*/  IMAD.MOV.U32 R2, RZ, RZ, 0x1 ;  /* 0x00000001ff027424 */ /* 0x000fe200078e00ff */
[----:B------:R-:W-:Y:S01]  /*03e0*/  UMOV UR5, 0x40 ;  /* 0x0000004000057882 */ /* 0x000fe20000000000 */
[----:B------:R-:W-:Y:S01]  /*03f0*/  UVIRTCOUNT.DEALLOC.SMPOOL 0x80 ;  /* 0x000000800000784c */ /* 0x000fe20000000000 */
[----:B------:R-:W-:-:S09]  /*0400*/  ULEA UR5, UR4, UR5, 0x18 ;  /* 0x0000000504057291 */ /* 0x000fd2000f8ec0ff */
[----:B------:R3:W-:Y:S03]  /*0410*/  @P0 STS.U8 [UR5], R2 ;  /* 0x00000002ff000988 */ /* 0x0007e60008000005 */
.L_x_5:
[----:B------:R-:W3:Y:S01]  /*0420*/  S2UR UR4, SR_CTAID.Z ;  /* 0x00000000000479c3 */ /* 0x000ee20000002700 */
[----:B------:R-:W5:Y:S01]  /*0430*/  LDCU UR5, c[0x0][0x370] ;  /* 0x00006e00ff0577ac */ /* 0x000f620008000800 */
[----:B------:R-:W-:Y:S01]  /*0440*/  ISETP.GE.U32.AND P0, PT, R132, 0x20, PT ;  /* 0x000000208400780c */ /* 0x000fe20003f06070 */
[----:B----4-:R-:W-:Y:S01]  /*0450*/  VIADD R5, R10, 0xffffffff ;  /* 0xffffffff0a057836 */ /* 0x010fe20000000000 */
[C---:B------:R-:W-:Y:S01]  /*0460*/  ISETP.NE.U32.AND P3, PT, R132.reuse, RZ, PT ;  /* 0x000000ff8400720c */ /* 0x040fe20003f65070 */
[----:B------:R-:W3:Y:S01]  /*0470*/  LDCU UR6, c[0x0][0x374] ;  /* 0x00006e80ff0677ac */ /* 0x000ee20008000800 */
[----:B------:R-:W-:Y:S01]  /*0480*/  LEA R4, R132, UR8, 0x2 ;  /* 0x0000000884047c11 */ /* 0x000fe2000f8e10ff */
[----:B------:R-:W-:Y:S01]  /*0490*/  BSSY.RECONVERGENT B0, `(.L_x_6) ;  /* 0x0000015000007945 */ /* 0x000fe20003800200 */
[----:B------:R-:W5:Y:S01]  /*04a0*/  S2UR UR11, SR_CTAID.X ;  /* 0x00000000000b79c3 */ /* 0x000f620000002500 */
[----:B------:R-:W4:Y:S01]  /*04b0*/  LDCU.64 UR14, c[0x0][0x3c0] ;  /* 0x00007800ff0e77ac */ /* 0x000f220008000a00 */
[----:B--2---:R-:W-:-:S05]  /*04c0*/  R2UR UR25, R3 ;  /* 0x00000000031972ca */ /* 0x004fca00000e0000 */
[----:B------:R2:W-:Y:S01]  /*04d0*/  @!P0 STS [R4], RZ ;  /* 0x000000ff04008388 */ /* 0x0005e20000000800 */
[----:B------:R-:W1:Y:S01]  /*04e0*/  LDC R6, c[0x0][0x398] ;  /* 0x0000e600ff067b82 */ /* 0x000e620000000800 */
[----:B------:R-:W-:Y:S02]  /*04f0*/  NOP ;  /* 0x0000000000007918 */ /* 0x000fe40000000000 */
[----:B------:R2:W-:Y:S01]  /*0500*/  @!P3 STS [UR8+0x20], R5 ;  /* 0x00002005ff00b988 */ /* 0x0005e20008000808 */
[----:B---3-5:R-:W-:-:S04]  /*0510*/  UIMAD UR4, UR4, UR6, UR9 ;  /* 0x00000006040472a4 */ /* 0x028fc8000f8e0209 */
[----:B------:R-:W-:-:S04]  /*0520*/  UIMAD UR4, UR4, UR5, UR11 ;  /* 0x00000005040472a4 */ /* 0x000fc8000f8e020b */
[----:B------:R-:W-:-:S04]  /*0530*/  UIMAD UR4, UR4, 0x180, URZ ;  /* 0x00000180040478a4 */ /* 0x000fc8000f8e02ff */
[----:B----4-:R-:W-:Y:S01]  /*0540*/  UIADD3 UR6, UP0, UPT, UR4, UR14, URZ ;  /* 0x0000000e04067290 */ /* 0x010fe2000ff1e0ff */
[----:B-1----:R-:W-:-:S03]  /*0550*/  VIADD R6, R6, 0xffffffff ;  /* 0xffffffff06067836 */ /* 0x002fc60000000000 */
[----:B------:R-:W-:Y:S01]  /*0560*/  ULEA.HI.X.SX32 UR7, UR4, UR15, 0x1, UP0 ;  /* 0x0000000f04077291 */ /* 0x000fe200080f0eff */
[----:B--2---:R-:W-:Y:S11]  /*0570*/  @P3 BRA `(.L_x_7) ;  /* 0x0000000000183947 */ /* 0x004ff60003800000 */
[----:B------:R-:W1:Y:S01]  /*0580*/  LDS R2, [UR8+0x8] ;  /* 0x00000808ff027984 */ /* 0x000e620008000800 */
[----:B------:R-:W2:Y:S01]  /*0590*/  LDC.64 R8, c[0x0][0x380] ;  /* 0x0000e000ff087b82 */ /* 0x000ea20000000a00 */
[----:B------:R-:W-:Y:S02]  /*05a0*/  IMAD.MOV.U32 R3, RZ, RZ, 0x70 ;  /* 0x00000070ff037424 */ /* 0x000fe400078e00ff */
[----:B--2---:R2:W-:Y:S03]  /*05b0*/  STS.64 [UR8], R8 ;  /* 0x00000008ff007988 */ /* 0x0045e60008000a08 */
[----:B-1----:R-:W-:-:S05]  /*05c0*/  LOP3.LUT R2, R2, 0x10, R3, 0xd8, !PT ;  /* 0x0000001002027812 */ /* 0x002fca00078ed803 */
[----:B------:R2:W-:Y:S02]  /*05d0*/  STS [UR8+0x8], R2 ;  /* 0x00000802ff007988 */ /* 0x0005e40008000808 */
.L_x_7:
[----:B------:R-:W-:Y:S05]  /*05e0*/  BSYNC.RECONVERGENT B0 ;  /* 0x0000000000007941 */ /* 0x000fea0003800200 */
.L_x_6:
[----:B------:R-:W-:Y:S04]  /*05f0*/  BSSY.RECONVERGENT B0, `(.L_x_8) ;  /* 0x000000a000007945 */ /* 0x000fe80003800200 */
[----:B------:R-:W-:Y:S05]  /*0600*/  @P3 BRA `(.L_x_9) ;  /* 0x0000000000203947 */ /* 0x000fea0003800000 */
[----:B--2---:R-:W1:Y:S01]  /*0610*/  LDS R2, [UR8+0x34] ;  /* 0x00003408ff027984 */ /* 0x004e620008000800 */
[----:B------:R-:W-:Y:S02]  /*0620*/  IMAD.MOV.U32 R3, RZ, RZ, 0x7f000000 ;  /* 0x7f000000ff037424 */ /* 0x000fe400078e00ff */
[----:B------:R-:W-:Y:S01]  /*0630*/  @!P3 IMAD.MOV.U32 R7, RZ, RZ, 0x7f ;  /* 0x0000007fff07b424 */ /* 0x000fe200078e00ff */
[----:B------:R-:W2:Y:S02]  /*0640*/  @!P3 LDS R8, [UR8+0x38] ;  /* 0x00003808ff08b984 */ /* 0x000ea40008000800 */
[----:B-1----:R-:W-:Y:S02]  /*0650*/  LOP3.LUT R2, R2, 0xff000000, R3, 0xb8, !PT ;  /* 0xff00000002027812 */ /* 0x002fe400078eb803 */
[----:B--2---:R-:W-:-:S03]  /*0660*/  @!P3 LOP3.LUT R3, R8, 0xff, R7, 0xb8, !PT ;  /* 0x000000ff0803b812 */ /* 0x004fc600078eb807 */
[----:B------:R1:W-:Y:S04]  /*0670*/  STS [UR8+0x34], R2 ;  /* 0x00003402ff007988 */ /* 0x0003e80008000808 */
[----:B------:R1:W-:Y:S02]  /*0680*/  @!P3 STS [UR8+0x38], R3 ;  /* 0x00003803ff00b988 */ /* 0x0003e40008000808 */
.L_x_9:
[----:B------:R-:W-:Y:S05]  /*0690*/  BSYNC.RECONVERGENT B0 ;  /* 0x0000000000007941 */ /* 0x000fea0003800200 */
.L_x_8:
[----:B------:R-:W-:Y:S04]  /*06a0*/  BSSY.RECONVERGENT B0, `(.L_x_10) ;  /* 0x000000a000007945 */ /* 0x000fe80003800200 */
[----:B------:R-:W-:Y:S05]  /*06b0*/  @P3 BRA `(.L_x_11) ;  /* 0x0000000000203947 */ /* 0x000fea0003800000 */
[----:B-12---:R-:W1:Y:S01]  /*06c0*/  LDS R2, [UR8+0x1c] ;  /* 0x00001c08ff027984 */ /* 0x006e620008000800 */
[----:B------:R-:W2:Y:S03]  /*06d0*/  LDC.64 R8, c[0x0][0x3a8] ;  /* 0x0000ea00ff087b82 */ /* 0x000ea60000000a00 */
[----:B------:R3:W-:Y:S01]  /*06e0*/  STS [UR8+0x24], R6 ;  /* 0x00002406ff007988 */ /* 0x0007e20008000808 */
[--C-:B--2---:R-:W-:Y:S02]  /*06f0*/  SHF.R.U32.HI R7, RZ, 0x4, R9.reuse ;  /* 0x00000004ff077819 */ /* 0x104fe40000011609 */
[----:B------:R-:W-:-:S05]  /*0700*/  SHF.R.U64 R3, R8, 0x4, R9 ;  /* 0x0000000408037819 */ /* 0x000fca0000001209 */
[----:B------:R3:W-:Y:S01]  /*0710*/  STS [UR8+0xc], R3 ;  /* 0x00000c03ff007988 */ /* 0x0007e20008000808 */
[----:B-1----:R-:W-:-:S05]  /*0720*/  LOP3.LUT R2, R2, 0xf, R7, 0xb8, !PT ;  /* 0x0000000f02027812 */ /* 0x002fca00078eb807 */
[----:B------:R3:W-:Y:S02]  /*0730*/  STS [UR8+0x1c], R2 ;  /* 0x00001c02ff007988 */ /* 0x0007e40008000808 */
.L_x_11:
[----:B------:R-:W-:Y:S05]  /*0740*/  BSYNC.RECONVERGENT B0 ;  /* 0x0000000000007941 */ /* 0x000fea0003800200 */
.L_x_10:
[----:B------:R-:W-:Y:S04]  /*0750*/  BSSY.RECONVERGENT B1, `(.L_x_12) ;  /* 0x000001d000017945 */ /* 0x000fe80003800200 */
[----:B------:R-:W-:Y:S04]  /*0760*/  BSSY.RELIABLE B0, `(.L_x_13) ;  /* 0x0000018000007945 */ /* 0x000fe80003800100 */
[----:B------:R-:W-:Y:S05]  /*0770*/  @P3 BRA `(.L_x_14) ;  /* 0x00000000001c3947 */ /* 0x000fea0003800000 */
[----:B-123--:R-:W1:Y:S02]  /*0780*/  LDS R2, [UR8+0x34] ;  /* 0x00003408ff027984 */ /* 0x00ee640008000800 */
[----:B-1----:R-:W-:-:S05]  /*0790*/  LOP3.LUT R2, R2, 0x7, RZ, 0xb8, !PT ;  /* 0x0000000702027812 */ /* 0x002fca00078eb8ff */
[----:B------:R1:W-:Y:S01]  /*07a0*/  STS [UR8+0x34], R2 ;  /* 0x00003402ff007988 */ /* 0x0003e20008000808 */
[----:B------:R-:W-:Y:S05]  /*07b0*/  @P3 BRA `(.L_x_15) ;  /* 0x00000000001c3947 */ /* 0x000fea0003800000 */
[----:B-1----:R-:W1:Y:S02]  /*07c0*/  LDS R2, [UR8+0x34] ;  /* 0x00003408ff027984 */ /* 0x002e640008000800 */
[----:B-1----:R-:W-:-:S05]  /*07d0*/  LOP3.LUT R2, R2, 0x38, RZ, 0xb8, !PT ;  /* 0x0000003802027812 */ /* 0x002fca00078eb8ff */
[----:B------:R4:W-:Y:S02]  /*07e0*/  STS [UR8+0x34], R2 ;  /* 0x00003402ff007988 */ /* 0x0009e40008000808 */
.L_x_14:
[----:B------:R-:W-:Y:S05]  /*07f0*/  @P3 BRA `(.L_x_16) ;  /* 0x00000000001c3947 */ /* 0x000fea0003800000 */
[----:B-1234-:R-:W1:Y:S02]  /*0800*/  LDS R2, [UR8+0x8] ;  /* 0x00000808ff027984 */ /* 0x01ee640008000800 */
[----:B-1----:R-:W-:-:S05]  /*0810*/  LOP3.LUT R2, R2, 0x780, RZ, 0xb8, !PT ;  /* 0x0000078002027812 */ /* 0x002fca00078eb8ff */
[----:B------:R2:W-:Y:S02]  /*0820*/  STS [UR8+0x8], R2 ;  /* 0x00000802ff007988 */ /* 0x0005e40008000808 */
.L_x_15:
[----:B------:R-:W-:Y:S05]  /*0830*/  @P3 BRA `(.L_x_17) ;  /* 0x0000000000283947 */ /* 0x000fea0003800000 */
[----:B-12---:R-:W1:Y:S02]  /*0840*/  LDS R2, [UR8+0x8] ;  /* 0x00000808ff027984 */ /* 0x006e640008000800 */
[----:B-1----:R-:W-:-:S05]  /*0850*/  LOP3.LUT R2, R2, 0x1800, RZ, 0xb8, !PT ;  /* 0x0000180002027812 */ /* 0x002fca00078eb8ff */
[----:B------:R5:W-:Y:S02]  /*0860*/  STS [UR8+0x8], R2 ;  /* 0x00000802ff007988 */ /* 0x000be40008000808 */
.L_x_16:
[----:B------:R-:W-:Y:S05]  /*0870*/  @P3 BREAK.RELIABLE B0 ;  /* 0x0000000000003942 */ /* 0x000fea0003800100 */
[----:B------:R-:W-:Y:S05]  /*0880*/  @P3 BRA `(.L_x_18) ;  /* 0x0000000000243947 */ /* 0x000fea0003800000 */
[----:B-1-3--:R-:W1:Y:S01]  /*0890*/  LDS R3, [UR8+0x8] ;  /* 0x00000808ff037984 */ /* 0x00ae620008000800 */
[----:B--2-45:R-:W-:-:S05]  /*08a0*/  IMAD.MOV.U32 R2, RZ, RZ, 0x6000 ;  /* 0x00006000ff027424 */ /* 0x034fca00078e00ff */
[----:B-1----:R-:W-:-:S04]  /*08b0*/  LOP3.LUT R2, R3, 0x6000, R2, 0xd8, !PT ;  /* 0x0000600003027812 */ /* 0x002fc800078ed802 */
[----:B------:R-:W-:-:S05]  /*08c0*/  LOP3.LUT R2, R2, 0x400000, RZ, 0xb8, !PT ;  /* 0x0040000002027812 */ /* 0x000fca00078eb8ff */
[----:B------:R3:W-:Y:S02]  /*08d0*/  STS [UR8+0x8], R2 ;  /* 0x00000802ff007988 */ /* 0x0007e40008000808 */
.L_x_17:
[----:B------:R-:W-:Y:S05]  /*08e0*/  BSYNC.RELIABLE B0 ;  /* 0x0000000000007941 */ /* 0x000fea0003800100 */
.L_x_13:
[----:B-123--:R-:W1:Y:S02]  /*08f0*/  @!P3 LDS R2, [UR8+0x8] ;  /* 0x00000808ff02b984 */ /* 0x00ee640008000800 */
[----:B-1----:R-:W-:-:S05]  /*0900*/  @!P3 LOP3.LUT R2, R2, 0x8000, RZ, 0xb8, !PT ;  /* 0x000080000202b812 */ /* 0x002fca00078eb8ff */
[----:B------:R1:W-:Y:S02]  /*0910*/  @!P3 STS [UR8+0x8], R2 ;  /* 0x00000802ff00b988 */ /* 0x0003e40008000808 */
.L_x_18:
[----:B------:R-:W-:Y:S05]  /*0920*/  BSYNC.RECONVERGENT B1 ;  /* 0x0000000000017941 */ /* 0x000fea0003800200 */
.L_x_12:
[----:B------:R-:W-:Y:S05]  /*0930*/  WARPSYNC.ALL ;  /* 0x0000000000007948 */ /* 0x000fea0003800000 */
[----:B------:R-:W-:Y:S01]  /*0940*/  NOP ;  /* 0x0000000000007918 */ /* 0x000fe20000000000 */
[----:B------:R-:W1:Y:S02]  /*0950*/  LDC R7, c[0x0][0x39c] ;  /* 0x0000e700ff077b82 */ /* 0x000e640000000800 */
[----:B-1----:R-:W-:Y:S01]  /*0960*/  VIADD R7, R7, 0xffffffff ;  /* 0xffffffff07077836 */ /* 0x002fe20000000000 */
[----:B------:R-:W-:Y:S06]  /*0970*/  @P0 BRA `(.L_x_19) ;  /* 0x0000000000300947 */ /* 0x000fec0003800000 */
[----:B--2345:R-:W1:Y:S01]  /*0980*/  S2R R2, SR_LANEID ;  /* 0x0000000000027919 */ /* 0x03ce620000000000 */
[----:B------:R-:W-:Y:S05]  /*0990*/  WARPSYNC.ALL ;  /* 0x0000000000007948 */ /* 0x000fea0003800000 */
[----:B------:R-:W-:Y:S01]  /*09a0*/  NOP ;  /* 0x0000000000007918 */ /* 0x000fe20000000000 */
[----:B-1----:R-:W-:-:S05]  /*09b0*/  IMAD.SHL.U32 R8, R2, 0x4, RZ ;  /* 0x0000000402087824 */ /* 0x002fca00078e00ff */
[----:B------:R-:W1:Y:S01]  /*09c0*/  LDS R9, [R8+UR8] ;  /* 0x0000000808097984 */ /* 0x000e620008000800 */
[----:B------:R-:W-:-:S05]  /*09d0*/  IADD3 R2, P1, PT, R8, UR6, RZ ;  /* 0x0000000608027c10 */ /* 0x000fca000ff3e0ff */
[----:B------:R-:W-:-:S05]  /*09e0*/  IMAD.X R3, RZ, RZ, UR7, P1 ;  /* 0x00000007ff037e24 */ /* 0x000fca00088e06ff */
[----:B-1----:R1:W2:Y:S01]  /*09f0*/  ATOMG.E.EXCH.STRONG.GPU PT, RZ, [R2], R9 ;  /* 0x0000000902ff73a8 */ /* 0x0022a200041ee100 */
[----:B------:R-:W-:-:S04]  /*0a00*/  DEPBAR {5,4,3,2,1,0} ;  /* 0x0000003f0000791a */ /* 0x000fc80000000000 */
[----:B------:R-:W3:Y:S02]  /*0a10*/  CCTL.E.C.LDCU.IV.DEEP [UR6] ;  /* 0x0000000006007540 */ /* 0x000ee40009c08000 */
[----:B---3--:R1:W-:Y:S01]  /*0a20*/  UTMACCTL.IV [UR6] ;  /* 0x00000000060079b9 */ /* 0x0083e20008000000 */
[----:B------:R-:W-:Y:S01]  /*0a30*/  NOP ;  /* 0x0000000000007918 */ /* 0x000fe20000000000 */
.L_x_19:
[----:B------:R-:W-:Y:S05]  /*0a40*/  @P0 BRA `(.L_x_20) ;  /* 0x00000000000c0947 */ /* 0x000fea0003800000 */
[----:B------:R0:W-:Y:S01]  /*0a50*/  UTMACMDFLUSH ;  /* 0x00000000000079b7 */ /* 0x0001e20000000000 */
[----:B------:R-:W-:Y:S05]  /*0a60*/  @P0 BRA `(.L_x_20) ;  /* 0x0000000000040947 */ /* 0x000fea0003800000 */
[----:B------:R-:W-:-:S04]  /*0a70*/  DEPBAR.LE SB0, 0x0 ;  /* 0x000080000000791a */ /* 0x000fc80000000000 */
.L_x_20:
[----:B------:R-:W-:Y:S05]  /*0a80*/  WARPSYNC.ALL ;  /* 0x0000000000007948 */ /* 0x000fea0003800000 */
[----:B------:R-:W-:Y:S01]  /*0a90*/  NOP ;  /* 0x0000000000007918 */ /* 0x000fe20000000000 */
[----:B--2---:R-:W-:Y:S06]  /*0aa0*/  BAR.SYNC.DEFER_BLOCKING 0x0 ;  /* 0x0000000000007b1d */ /* 0x004fec0000010000 */
[----:B------:R-:W-:Y:S02]  /*0ab0*/  BSSY.RECONVERGENT B1, `(.L_x_21) ;  /* 0x000000b000017945 */ /* 0x000fe40003800200 */
[----:B------:R-:W-:Y:S06]  /*0ac0*/  BAR.SYNC.DEFER_BLOCKING 0x0 ;  /* 0x0000000000007b1d */ /* 0x000fec0000010000 */
[----:B------:R2:W-:Y:S01]  /*0ad0*/  @!P0 STS [R4], RZ ;  /* 0x000000ff04008388 */ /* 0x0005e20000000800 */
[----:B------:R-:W-:Y:S01]  /*0ae0*/  NOP ;  /* 0x0000000000007918 */ /* 0x000fe20000000000 */
[----:B------:R-:W-:Y:S05]  /*0af0*/  @P3 BRA `(.L_x_22) ;  /* 0x0000000000183947 */ /* 0x000fea0003800000 */
[----:B-1-345:R-:W1:Y:S01]  /*0b00*/  LDS R2, [UR8+0x8] ;  /* 0x00000808ff027984 */ /* 0x03ae620008000800 */
[----:B------:R-:W3:Y:S01]  /*0b10*/  LDC.64 R8, c[0x0][0x388] ;  /* 0x0000e200ff087b82 */ /* 0x000ee20000000a00 */
[----:B------:R-:W-:Y:S02]  /*0b20*/  IMAD.MOV.U32 R3, RZ, RZ, 0x70 ;  /* 0x00000070ff037424 */ /* 0x000fe400078e00ff */
[----:B---3--:R3:W-:Y:S03]  /*0b30*/  STS.64 [UR8], R8 ;  /* 0x00000008ff007988 */ /* 0x0087e60008000a08 */
[----:B-1----:R-:W-:-:S05]  /*0b40*/  LOP3.LUT R2, R2, 0x10, R3, 0xd8, !PT ;  /* 0x0000001002027812 */ /* 0x002fca00078ed803 */
[----:B------:R3:W-:Y:S02]  /*0b50*/  STS [UR8+0x8], R2 ;  /* 0x00000802ff007988 */ /* 0x0007e40008000808 */
.L_x_22:
[----:B-1----:R-:W-:Y:S05]  /*0b60*/  BSYNC.RECONVERGENT B1 ;  /* 0x0000000000017941 */ /* 0x002fea0003800200 */
.L_x_21:
[----:B------:R-:W-:Y:S04]  /*0b70*/  BSSY.RECONVERGENT B1, `(.L_x_23) ;  /* 0x000000a000017945 */ /* 0x000fe80003800200 */
[----:B------:R-:W-:Y:S05]  /*0b80*/  @P3 BRA `(.L_x_24) ;  /* 0x0000000000203947 */ /* 0x000fea0003800000 */
[----:B---345:R-:W1:Y:S01]  /*0b90*/  LDS R2, [UR8+0x34] ;  /* 0x00003408ff027984 */ /* 0x038e620008000800 */
[----:B------:R-:W-:Y:S02]  /*0ba0*/  IMAD.MOV.U32 R9, RZ, RZ, 0x7f000000 ;  /* 0x7f000000ff097424 */ /* 0x000fe400078e00ff */
[----:B------:R-:W-:Y:S01]  /*0bb0*/  @!P3 IMAD.MOV.U32 R8, RZ, RZ, 0x7f ;  /* 0x0000007fff08b424 */ /* 0x000fe200078e00ff */
[----:B------:R-:W3:Y:S02]  /*0bc0*/  @!P3 LDS R3, [UR8+0x38] ;  /* 0x00003808ff03b984 */ /* 0x000ee40008000800 */
[----:B-1----:R-:W-:Y:S02]  /*0bd0*/  LOP3.LUT R2, R2, 0xff000000, R9, 0xb8, !PT ;  /* 0xff00000002027812 */ /* 0x002fe400078eb809 */
[----:B---3--:R-:W-:-:S03]  /*0be0*/  @!P3 LOP3.LUT R3, R3, 0xff, R8, 0xb8, !PT ;  /* 0x000000ff0303b812 */ /* 0x008fc600078eb808 */
[----:B------:R1:W-:Y:S04]  /*0bf0*/  STS [UR8+0x34], R2 ;  /* 0x00003402ff007988 */ /* 0x0003e80008000808 */
[----:B------:R1:W-:Y:S02]  /*0c00*/  @!P3 STS [UR8+0x38], R3 ;  /* 0x00003803ff00b988 */ /* 0x0003e40008000808 */
.L_x_24:
[----:B------:R-:W-:Y:S05]  /*0c10*/  BSYNC.RECONVERGENT B1 ;  /* 0x0000000000017941 */ /* 0x000fea0003800200 */
.L_x_23:
[----:B------:R-:W-:Y:S04]  /*0c20*/  BSSY.RECONVERGENT B1, `(.L_x_25) ;  /* 0x0000004000017945 */ /* 0x000fe80003800200 */
[----:B------:R-:W-:Y:S05]  /*0c30*/  @P3 BRA `(.L_x_26) ;  /* 0x0000000000083947 */ /* 0x000fea0003800000 */
[----:B------:R1:W-:Y:S04]  /*0c40*/  STS [UR8+0x24], R5 ;  /* 0x00002405ff007988 */ /* 0x0003e80008000808 */
[----:B------:R1:W-:Y:S02]  /*0c50*/  STS [UR8+0x20], R7 ;  /* 0x00002007ff007988 */ /* 0x0003e40008000808 */
.L_x_26:
[----:B------:R-:W-:Y:S05]  /*0c60*/  BSYNC.RECONVERGENT B1 ;  /* 0x0000000000017941 */ /* 0x000fea0003800200 */
.L_x_25:
[----:B------:R-:W-:Y:S04]  /*0c70*/  BSSY.RECONVERGENT B2, `(.L_x_27) ;  /* 0x0000025000027945 */ /* 0x000fe80003800200 */
[----:B------:R-:W-:Y:S04]  /*0c80*/  BSSY.RELIABLE B1, `(.L_x_28) ;  /* 0x0000020000017945 */ /* 0x000fe80003800100 */
[----:B------:R-:W-:Y:S05]  /*0c90*/  @P3 BRA `(.L_x_29) ;  /* 0x00000000002c3947 */ /* 0x000fea0003800000 */
[----:B-1-345:R-:W1:Y:S01]  /*0ca0*/  LDS R2, [UR8+0x1c] ;  /* 0x00001c08ff027984 */ /* 0x03ae620008000800 */
[----:B------:R-:W3:Y:S02]  /*0cb0*/  LDC.64 R8, c[0x0][0x3b0] ;  /* 0x0000ec00ff087b82 */ /* 0x000ee40000000a00 */
[--C-:B---3--:R-:W-:Y:S02]  /*0cc0*/  SHF.R.U32.HI R5, RZ, 0x4, R9.reuse ;  /* 0x00000004ff057819 */ /* 0x108fe40000011609 */
[----:B------:R-:W-:-:S05]  /*0cd0*/  SHF.R.U64 R3, R8, 0x4, R9 ;  /* 0x0000000408037819 */ /* 0x000fca0000001209 */
[----:B------:R3:W-:Y:S01]  /*0ce0*/  STS [UR8+0xc], R3 ;  /* 0x00000c03ff007988 */ /* 0x0007e20008000808 */
[----:B-1----:R-:W-:-:S05]  /*0cf0*/  LOP3.LUT R2, R2, 0xf, R5, 0xb8, !PT ;  /* 0x0000000f02027812 */ /* 0x002fca00078eb805 */
[----:B------:R3:W-:Y:S01]  /*0d00*/  STS [UR8+0x1c], R2 ;  /* 0x00001c02ff007988 */ /* 0x0007e20008000808 */
[----:B------:R-:W-:Y:S05]  /*0d10*/  @P3 BRA `(.L_x_30) ;  /* 0x00000000001c3947 */ /* 0x000fea0003800000 */
[----:B---3--:R-:W1:Y:S02]  /*0d20*/  LDS R2, [UR8+0x34] ;  /* 0x00003408ff027984 */ /* 0x008e640008000800 */
[----:B-1----:R-:W-:-:S05]  /*0d30*/  LOP3.LUT R2, R2, 0x7, RZ, 0xb8, !PT ;  /* 0x0000000702027812 */ /* 0x002fca00078eb8ff */
[----:B------:R1:W-:Y:S02]  /*0d40*/  STS [UR8+0x34], R2 ;  /* 0x00003402ff007988 */ /* 0x0003e40008000808 */
.L_x_29:
[----:B------:R-:W-:Y:S05]  /*0d50*/  @P3 BRA `(.L_x_31) ;  /* 0x00000000001c3947 */ /* 0x000fea0003800000 */
[----:B-1-345:R-:W1:Y:S02]  /*0d60*/  LDS R2, [UR8+0x34] ;  /* 0x00003408ff027984 */ /* 0x03ae640008000800 */
[----:B-1----:R-:W-:-:S05]  /*0d70*/  LOP3.LUT R2, R2, 0x38, RZ, 0xb8, !PT ;  /* 0x0000003802027812 */ /* 0x002fca00078eb8ff */
[----:B------:R1:W-:Y:S02]  /*0d80*/  STS [UR8+0x34], R2 ;  /* 0x00003402ff007988 */ /* 0x0003e40008000808 */
.L_x_30:
[----:B------:R-:W-:Y:S05]  /*0d90*/  @P3 BRA `(.L_x_32) ;  /* 0x00000000001c3947 */ /* 0x000fea0003800000 */
[----:B-1-3--:R-:W1:Y:S02]  /*0da0*/  LDS R2, [UR8+0x8] ;  /* 0x00000808ff027984 */ /* 0x00ae640008000800 */
[----:B-1----:R-:W-:-:S05]  /*0db0*/  LOP3.LUT R2, R2, 0x780, RZ, 0xb8, !PT ;  /* 0x0000078002027812 */ /* 0x002fca00078eb8ff */
[----:B------:R1:W-:Y:S02]  /*0dc0*/  STS [UR8+0x8], R2 ;  /* 0x00000802ff007988 */ /* 0x0003e40008000808 */
.L_x_31:
[----:B------:R-:W-:Y:S05]  /*0dd0*/  @P3 BRA `(.L_x_33) ;  /* 0x0000000000283947 */ /* 0x000fea0003800000 */
[----:B-1-345:R-:W1:Y:S02]  /*0de0*/  LDS R2, [UR8+0x8] ;  /* 0x00000808ff027984 */ /* 0x03ae640008000800 */
[----:B-1----:R-:W-:-:S05]  /*0df0*/  LOP3.LUT R2, R2, 0x1800, RZ, 0xb8, !PT ;  /* 0x0000180002027812 */ /* 0x002fca00078eb8ff */
[----:B------:R4:W-:Y:S02]  /*0e00*/  STS [UR8+0x8], R2 ;  /* 0x00000802ff007988 */ /* 0x0009e40008000808 */
.L_x_32:
[----:B------:R-:W-:Y:S05]  /*0e10*/  @P3 BREAK.RELIABLE B1 ;  /* 0x0000000000013942 */ /* 0x000fea0003800100 */
[----:B------:R-:W-:Y:S05]  /*0e20*/  @P3 BRA `(.L_x_34) ;  /* 0x0000000000243947 */ /* 0x000fea0003800000 */
[----:B-1-34-:R-:W1:Y:S01]  /*0e30*/  LDS R2, [UR8+0x8] ;  /* 0x00000808ff027984 */ /* 0x01ae620008000800 */
[----:B------:R-:W-:-:S05]  /*0e40*/  IMAD.MOV.U32 R3, RZ, RZ, 0x6000 ;  /* 0x00006000ff037424 */ /* 0x000fca00078e00ff */
[----:B-1----:R-:W-:-:S04]  /*0e50*/  LOP3.LUT R2, R2, 0x6000, R3, 0xd8, !PT ;  /* 0x0000600002027812 */ /* 0x002fc800078ed803 */
[----:B------:R-:W-:-:S05]  /*0e60*/  LOP3.LUT R2, R2, 0x400000, RZ, 0xb8, !PT ;  /* 0x0040000002027812 */ /* 0x000fca00078eb8ff */
[----:B------:R1:W-:Y:S02]  /*0e70*/  STS [UR8+0x8], R2 ;  /* 0x00000802ff007988 */ /* 0x0003e40008000808 */
.L_x_33:
[----:B------:R-:W-:Y:S05]  /*0e80*/  BSYNC.RELIABLE B1 ;  /* 0x0000000000017941 */ /* 0x000fea0003800100 */
.L_x_28:
[----:B-1-345:R-:W1:Y:S02]  /*0e90*/  @!P3 LDS R2, [UR8+0x8] ;  /* 0x00000808ff02b984 */ /* 0x03ae640008000800 */
[----:B-1----:R-:W-:-:S05]  /*0ea0*/  @!P3 LOP3.LUT R2, R2, 0x8000, RZ, 0xb8, !PT ;  /* 0x000080000202b812 */ /* 0x002fca00078eb8ff */
[----:B------:R5:W-:Y:S02]  /*0eb0*/  @!P3 STS [UR8+0x8], R2 ;  /* 0x00000802ff00b988 */ /* 0x000be40008000808 */
.L_x_34:
[----:B------:R-:W-:Y:S05]  /*0ec0*/  BSYNC.RECONVERGENT B2 ;  /* 0x0000000000027941 */ /* 0x000fea0003800200 */
.L_x_27:
[----:B------:R-:W-:Y:S05]  /*0ed0*/  WARPSYNC.ALL ;  /* 0x0000000000007948 */ /* 0x000fea0003800000 */
[----:B------:R-:W-:Y:S01]  /*0ee0*/  NOP ;  /* 0x0000000000007918 */ /* 0x000fe20000000000 */
[----:B------:R-:W-:-:S04]  /*0ef0*/  UIADD3 UR5, UPT, UPT, UR4, 0x80, URZ ;  /* 0x0000008004057890 */ /* 0x000fc8000fffe0ff */
[----:B------:R-:W-:-:S04]  /*0f00*/  UIADD3 UR12, UP0, UPT, UR5, UR14, URZ ;  /* 0x0000000e050c7290 */ /* 0x000fc8000ff1e0ff */
[----:B------:R-:W-:Y:S01]  /*0f10*/  ULEA.HI.X.SX32 UR13, UR5, UR15, 0x1, UP0 ;  /* 0x0000000f050d7291 */ /* 0x000fe200080f0eff */
[----:B------:R-:W-:Y:S11]  /*0f20*/  @P0 BRA `(.L_x_35) ;  /* 0x0000000000300947 */ /* 0x000ff60003800000 */
[----:B-1-345:R-:W1:Y:S01]  /*0f30*/  S2R R2, SR_LANEID ;  /* 0x0000000000027919 */ /* 0x03ae620000000000 */
[----:B------:R-:W-:Y:S05]  /*0f40*/  WARPSYNC.ALL ;  /* 0x0000000000007948 */ /* 0x000fea0003800000 */
[----:B------:R-:W-:Y:S01]  /*0f50*/  NOP ;  /* 0x0000000000007918 */ /* 0x000fe20000000000 */
[----:B-1----:R-:W-:-:S05]  /*0f60*/  IMAD.SHL.U32 R8, R2, 0x4, RZ ;  /* 0x0000000402087824 */ /* 0x002fca00078e00ff */
[----:B------:R-:W1:Y:S01]  /*0f70*/  LDS R5, [R8+UR8] ;  /* 0x0000000808057984 */ /* 0x000e620008000800 */
[----:B------:R-:W-:-:S05]  /*0f80*/  IADD3 R2, P1, PT, R8, UR12, RZ ;  /* 0x0000000c08027c10 */ /* 0x000fca000ff3e0ff */
[----:B------:R-:W-:-:S05]  /*0f90*/  IMAD.X R3, RZ, RZ, UR13, P1 ;  /* 0x0000000dff037e24 */ /* 0x000fca00088e06ff */
[----:B-1----:R1:W3:Y:S01]  /*0fa0*/  ATOMG.E.EXCH.STRONG.GPU PT, RZ, [R2], R5 ;  /* 0x0000000502ff73a8 */ /* 0x0022e200041ee100 */
[----:B------:R-:W-:-:S04]  /*0fb0*/  DEPBAR {5,4,3,2,1,0} ;  /* 0x0000003f0000791a */ /* 0x000fc80000000000 */
[----:B------:R-:W4:Y:S02]  /*0fc0*/  CCTL.E.C.LDCU.IV.DEEP [UR12] ;  /* 0x000000000c007540 */ /* 0x000f240009c08000 */
[----:B----4-:R1:W-:Y:S01]  /*0fd0*/  UTMACCTL.IV [UR12] ;  /* 0x000000000c0079b9 */ /* 0x0103e20008000000 */
[----:B------:R-:W-:Y:S01]  /*0fe0*/  NOP ;  /* 0x0000000000007918 */ /* 0x000fe20000000000 */
.L_x_35:
[----:B------:R-:W-:Y:S05]  /*0ff0*/  @P0 BRA `(.L_x_36) ;  /* 0x00000000000c0947 */ /* 0x000fea0003800000 */
[----:B------:R0:W-:Y:S01]  /*1000*/  UTMACMDFLUSH ;  /* 0x00000000000079b7 */ /* 0x0001e20000000000 */
[----:B------:R-:W-:Y:S05]  /*1010*/  @P0 BRA `(.L_x_36) ;  /* 0x0000000000040947 */ /* 0x000fea0003800000 */
[----:B------:R-:W-:-:S04]  /*1020*/  DEPBAR.LE SB0, 0x0 ;  /* 0x000080000000791a */ /* 0x000fc80000000000 */
.L_x_36:
[----:B------:R-:W-:Y:S05]  /*1030*/  WARPSYNC.ALL ;  /* 0x0000000000007948 */ /* 0x000fea0003800000 */
[----:B------:R-:W-:Y:S01]  /*1040*/  NOP ;  /* 0x0000000000007918 */ /* 0x000fe20000000000 */
[----:B---3--:R-:W-:Y:S06]  /*1050*/  BAR.SYNC.DEFER_BLOCKING 0x0 ;  /* 0x0000000000007b1d */ /* 0x008fec0000010000 */
[----:B------:R-:W-:Y:S02]  /*1060*/  BSSY.RECONVERGENT B2, `(.L_x_37) ;  /* 0x000000b000027945 */ /* 0x000fe40003800200 */
[----:B------:R-:W-:Y:S06]  /*1070*/  BAR.SYNC.DEFER_BLOCKING 0x0 ;  /* 0x0000000000007b1d */ /* 0x000fec0000010000 */
[----:B------:R3:W-:Y:S01]  /*1080*/  @!P0 STS [R4], RZ ;  /* 0x000000ff04008388 */ /* 0x0007e20000000800 */
[----:B------:R-:W-:Y:S01]  /*1090*/  NOP ;  /* 0x0000000000007918 */ /* 0x000fe20000000000 */
[----:B------:R-:W-:Y:S05]  /*10a0*/  @P3 BRA `(.L_x_38) ;  /* 0x0000000000183947 */ /* 0x000fea0003800000 */
[----:B-1--45:R-:W1:Y:S01]  /*10b0*/  LDS R2, [UR8+0x8] ;  /* 0x00000808ff027984 */ /* 0x032e620008000800 */
[----:B--23--:R-:W2:Y:S01]  /*10c0*/  LDC.64 R4, c[0x0][0x390] ;  /* 0x0000e400ff047b82 */ /* 0x00cea20000000a00 */
[----:B------:R-:W-:Y:S02]  /*10d0*/  IMAD.MOV.U32 R3, RZ, RZ, 0x70 ;  /* 0x00000070ff037424 */ /* 0x000fe400078e00ff */
[----:B--2---:R2:W-:Y:S03]  /*10e0*/  STS.64 [UR8], R4 ;  /* 0x00000004ff007988 */ /* 0x0045e60008000a08 */
[----:B-1----:R-:W-:-:S05]  /*10f0*/  LOP3.LUT R2, R2, 0x10, R3, 0xd8, !PT ;  /* 0x0000001002027812 */ /* 0x002fca00078ed803 */
[----:B------:R2:W-:Y:S02]  /*1100*/  STS [UR8+0x8], R2 ;  /* 0x00000802ff007988 */ /* 0x0005e40008000808 */
.L_x_38:
[----:B-1----:R-:W-:Y:S05]  /*1110*/  BSYNC.RECONVERGENT B2 ;  /* 0x0000000000027941 */ /* 0x002fea0003800200 */
.L_x_37:
[----:B------:R-:W-:Y:S04]  /*1120*/  BSSY.RECONVERGENT B3, `(.L_x_39) ;  /* 0x0000033000037945 */ /* 0x000fe80003800200 */
[----:B------:R-:W-:Y:S04]  /*1130*/  BSSY.RELIABLE B2, `(.L_x_40) ;  /* 0x000002e000027945 */ /* 0x000fe80003800100 */
[----:B------:R-:W-:Y:S05]  /*1140*/  @P3 BRA `(.L_x_41) ;  /* 0x0000000000243947 */ /* 0x000fea0003800000 */
[----:B--2-45:R-:W1:Y:S01]  /*1150*/  LDS R2, [UR8+0x34] ;  /* 0x00003408ff027984 */ /* 0x034e620008000800 */
[----:B------:R-:W-:-:S05]  /*1160*/  IMAD.MOV.U32 R3, RZ, RZ, 0x7f000000 ;  /* 0x7f000000ff037424 */ /* 0x000fca00078e00ff */
[----:B-1----:R-:W-:-:S05]  /*1170*/  LOP3.LUT R2, R2, 0xff000000, R3, 0xb8, !PT ;  /* 0xff00000002027812 */ /* 0x002fca00078eb803 */
[----:B------:R1:W-:Y:S01]  /*1180*/  STS [UR8+0x34], R2 ;  /* 0x00003402ff007988 */ /* 0x0003e20008000808 */
[----:B------:R-:W-:Y:S05]  /*1190*/  @P3 BRA `(.L_x_42) ;  /* 0x0000000000183947 */ /* 0x000fea0003800000 */
[----:B-1----:R-:W1:Y:S01]  /*11a0*/  LDS R2, [UR8+0x38] ;  /* 0x00003808ff027984 */ /* 0x002e620008000800 */
[----:B------:R-:W-:-:S05]  /*11b0*/  IMAD.MOV.U32 R3, RZ, RZ, 0x7f ;  /* 0x0000007fff037424 */ /* 0x000fca00078e00ff */
[----:B-1----:R-:W-:-:S05]  /*11c0*/  LOP3.LUT R2, R2, 0xff, R3, 0xb8, !PT ;  /* 0x000000ff02027812 */ /* 0x002fca00078eb803 */
[----:B------:R1:W-:Y:S02]  /*11d0*/  STS [UR8+0x38], R2 ;  /* 0x00003802ff007988 */ /* 0x0003e40008000808 */
.L_x_41:
[----:B------:R-:W-:Y:S05]  /*11e0*/  @P3 BRA `(.L_x_43) ;  /* 0x00000000000c3947 */ /* 0x000fea0003800000 */
[----:B------:R1:W-:Y:S02]  /*11f0*/  STS [UR8+0x20], R7 ;  /* 0x00002007ff007988 */ /* 0x0003e40008000808 */
.L_x_42:
[----:B------:R-:W-:Y:S05]  /*1200*/  @P3 BRA `(.L_x_44) ;  /* 0x0000000000243947 */ /* 0x000fea0003800000 */
[----:B------:R1:W-:Y:S02]  /*1210*/  STS [UR8+0x24], R6 ;  /* 0x00002406ff007988 */ /* 0x0003e40008000808 */
.L_x_43:
[----:B------:R-:W-:Y:S05]  /*1220*/  @P3 BRA `(.L_x_45) ;  /* 0x00000000002c3947 */ /* 0x000fea0003800000 */
[----:B-12-45:R-:W1:Y:S01]  /*1230*/  LDS R2, [UR8+0x1c] ;  /* 0x00001c08ff027984 */ /* 0x036e620008000800 */
[----:B------:R-:W2:Y:S02]  /*1240*/  LDC.64 R6, c[0x0][0x3b8] ;  /* 0x0000ee00ff067b82 */ /* 0x000ea40000000a00 */
[--C-:B--2---:R-:W-:Y:S02]  /*1250*/  SHF.R.U32.HI R5, RZ, 0x4, R7.reuse ;  /* 0x00000004ff057819 */ /* 0x104fe40000011607 */
[----:B------:R-:W-:-:S05]  /*1260*/  SHF.R.U64 R3, R6, 0x4, R7 ;  /* 0x0000000406037819 */ /* 0x000fca0000001207 */
[----:B------:R2:W-:Y:S01]  /*1270*/  STS [UR8+0xc], R3 ;  /* 0x00000c03ff007988 */ /* 0x0005e20008000808 */
[----:B-1----:R-:W-:-:S05]  /*1280*/  LOP3.LUT R2, R2, 0xf, R5, 0xb8, !PT ;  /* 0x0000000f02027812 */ /* 0x002fca00078eb805 */
[----:B------:R2:W-:Y:S02]  /*1290*/  STS [UR8+0x1c], R2 ;  /* 0x00001c02ff007988 */ /* 0x0005e40008000808 */
.L_x_44:
[----:B------:R-:W-:Y:S05]  /*12a0*/  @P3 BRA `(.L_x_46) ;  /* 0x00000000001c3947 */ /* 0x000fea0003800000 */
[----:B-12-45:R-:W1:Y:S02]  /*12b0*/  LDS R2, [UR8+0x34] ;  /* 0x00003408ff027984 */ /* 0x036e640008000800 */
[----:B-1----:R-:W-:-:S05]  /*12c0*/  LOP3.LUT R2, R2, 0x7, RZ, 0xb8, !PT ;  /* 0x0000000702027812 */ /* 0x002fca00078eb8ff */
[----:B------:R1:W-:Y:S02]  /*12d0*/  STS [UR8+0x34], R2 ;  /* 0x00003402ff007988 */ /* 0x0003e40008000808 */
.L_x_45:
[----:B------:R-:W-:Y:S05]  /*12e0*/  @P3 BRA `(.L_x_47) ;  /* 0x00000000001c3947 */ /* 0x000fea0003800000 */
[----:B-12-45:R-:W1:Y:S02]  /*12f0*/  LDS R2, [UR8+0x34] ;  /* 0x00003408ff027984 */ /* 0x036e640008000800 */
[----:B-1----:R-:W-:-:S05]  /*1300*/  LOP3.LUT R2, R2, 0x38, RZ, 0xb8, !PT ;  /* 0x0000003802027812 */ /* 0x002fca00078eb8ff */
[----:B------:R1:W-:Y:S02]  /*1310*/  STS [UR8+0x34], R2 ;  /* 0x00003402ff007988 */ /* 0x0003e40008000808 */
.L_x_46:
[----:B------:R-:W-:Y:S05]  /*1320*/  @P3 BRA `(.L_x_48) ;  /* 0x00000000001c3947 */ /* 0x000fea0003800000 */
[----:B-12-45:R-:W1:Y:S02]  /*1330*/  LDS R2, [UR8+0x8] ;  /* 0x00000808ff027984 */ /* 0x036e640008000800 */
[----:B-1----:R-:W-:-:S05]  /*1340*/  LOP3.LUT R2, R2, 0x780, RZ, 0xb8, !PT ;  /* 0x0000078002027812 */ /* 0x002fca00078eb8ff */
[----:B------:R1:W-:Y:S02]  /*1350*/  STS [UR8+0x8], R2 ;  /* 0x00000802ff007988 */ /* 0x0003e40008000808 */
.L_x_47:
[----:B------:R-:W-:Y:S05]  /*1360*/  @P3 BRA `(.L_x_49) ;  /* 0x0000000000283947 */ /* 0x000fea0003800000 */
[----:B-12-45:R-:W1:Y:S02]  /*1370*/  LDS R2, [UR8+0x8] ;  /* 0x00000808ff027984 */ /* 0x036e640008000800 */
[----:B-1----:R-:W-:-:S05]  /*1380*/  LOP3.LUT R2, R2, 0x1800, RZ, 0xb8, !PT ;  /* 0x0000180002027812 */ /* 0x002fca00078eb8ff */
[----:B------:R1:W-:Y:S02]  /*1390*/  STS [UR8+0x8], R2 ;  /* 0x00000802ff007988 */ /* 0x0003e40008000808 */
.L_x_48:
[----:B------:R-:W-:Y:S05]  /*13a0*/  @P3 BREAK.RELIABLE B2 ;  /* 0x0000000000023942 */ /* 0x000fea0003800100 */
[----:B------:R-:W-:Y:S05]  /*13b0*/  @P3 BRA `(.L_x_50) ;  /* 0x0000000000243947 */ /* 0x000fea0003800000 */
[----:B-12-45:R-:W1:Y:S01]  /*13c0*/  LDS R2, [UR8+0x8] ;  /* 0x00000808ff027984 */ /* 0x036e620008000800 */
[----:B------:R-:W-:-:S05]  /*13d0*/  IMAD.MOV.U32 R3, RZ, RZ, 0x6000 ;  /* 0x00006000ff037424 */ /* 0x000fca00078e00ff */
[----:B-1----:R-:W-:-:S04]  /*13e0*/  LOP3.LUT R2, R2, 0x6000, R3, 0xd8, !PT ;  /* 0x0000600002027812 */ /* 0x002fc800078ed803 */
[----:B------:R-:W-:-:S05]  /*13f0*/  LOP3.LUT R2, R2, 0x400000, RZ, 0xb8, !PT ;  /* 0x0040000002027812 */ /* 0x000fca00078eb8ff */
[----:B------:R1:W-:Y:S02]  /*1400*/  STS [UR8+0x8], R2 ;  /* 0x00000802ff007988 */ /* 0x0003e40008000808 */
.L_x_49:
[----:B------:R-:W-:Y:S05]  /*1410*/  BSYNC.RELIABLE B2 ;  /* 0x0000000000027941 */ /* 0x000fea0003800100 */
.L_x_40:
[----:B-12-45:R-:W1:Y:S02]  /*1420*/  @!P3 LDS R2, [UR8+0x8] ;  /* 0x00000808ff02b984 */ /* 0x036e640008000800 */
[----:B-1----:R-:W-:-:S05]  /*1430*/  @!P3 LOP3.LUT R2, R2, 0x8000, RZ, 0xb8, !PT ;  /* 0x000080000202b812 */ /* 0x002fca00078eb8ff */
[----:B------:R1:W-:Y:S02]  /*1440*/  @!P3 STS [UR8+0x8], R2 ;  /* 0x00000802ff00b988 */ /* 0x0003e40008000808 */
.L_x_50:
[----:B------:R-:W-:Y:S05]  /*1450*/  BSYNC.RECONVERGENT B3 ;  /* 0x0000000000037941 */ /* 0x000fea0003800200 */
.L_x_39:
        /* <DEDUP_REMOVED lines=9> */
[----:B-1-3--:R-:W-:-:S05]  /*14f0*/  IMAD.SHL.U32 R4, R2, 0x4, RZ ;  /* 0x0000000402047824 */ /* 0x00afca00078e00ff */
        /* <DEDUP_REMOVED lines=8> */
.L_x_51:
[----:B------:R-:W-:Y:S05]  /*1580*/  @P0 BRA `(.L_x_52) ;  /* 0x00000000000c0947 */ /* 0x000fea0003800000 */
[----:B------:R0:W-:Y:S01]  /*1590*/  UTMACMDFLUSH ;  /* 0x00000000000079b7 */ /* 0x0001e20000000000 */
[----:B------:R-:W-:Y:S05]  /*15a0*/  @P0 BRA `(.L_x_52) ;  /* 0x0000000000040947 */ /* 0x000fea0003800000 */
[----:B------:R-:W-:-:S04]  /*15b0*/  DEPBAR.LE SB0, 0x0 ;  /* 0x000080000000791a */ /* 0x000fc80000000000 */
.L_x_52:
[----:B------:R-:W-:Y:S05]  /*15c0*/  WARPSYNC.ALL ;  /* 0x0000000000007948 */ /* 0x000fea0003800000 */
[----:B------:R-:W-:Y:S01]  /*15d0*/  NOP ;  /* 0x0000000000007918 */ /* 0x000fe20000000000 */
[----:B--2---:R-:W-:Y:S01]  /*15e0*/  BAR.SYNC.DEFER_BLOCKING 0x0 ;  /* 0x0000000000007b1d */ /* 0x004fe20000010000 */
[----:B------:R-:W-:Y:S01]  /*15f0*/  ISETP.GE.AND P0, PT, R10, 0x1, PT ;  /* 0x000000010a00780c */ /* 0x000fe20003f06270 */
[----:B------:R-:W-:Y:S01]  /*1600*/  USHF.L.U32 UR11, UR11, 0x7, URZ ;  /* 0x000000070b0b7899 */ /* 0x000fe200080006ff */
[----:B-1--45:R-:W-:Y:S01]  /*1610*/  SHF.R.U32.HI R2, RZ, 0x5, R0 ;  /* 0x00000005ff027819 */ /* 0x032fe20000011600 */
[----:B------:R-:W-:-:S02]  /*1620*/  USHF.L.U32 UR30, UR9, 0x7, URZ ;  /* 0x00000007091e7899 */ /* 0x000fc400080006ff */
[----:B------:R-:W-:Y:S01]  /*1630*/  VOTEU.ALL UP0, P3 ;  /* 0x0000000000ff7886 */ /* 0x000fe20001800000 */
[----:B------:R-:W-:Y:S01]  /*1640*/  UMOV UR4, 0x1 ;  /* 0x0000000100047882 */ /* 0x000fe20000000000 */
[----:B------:R-:W-:Y:S01]  /*1650*/  VOTEU.ALL UP1, P3 ;  /* 0x0000000000ff7886 */ /* 0x000fe20001820000 */
[----:B------:R-:W-:Y:S02]  /*1660*/  R2UR UR24, R2 ;  /* 0x00000000021872ca */ /* 0x000fe400000e0000 */
[----:B------:R-:W-:-:S04]  /*1670*/  @!UP0 UIADD3 UR16, UPT, UPT, -UR4, 0x100000, URZ ;  /* 0x0010000004108890 */ /* 0x000fc8000fffe1ff */
[----:B------:R-:W-:Y:S02]  /*1680*/  @!UP0 USHF.L.U32 UR17, UR16, 0xb, URZ ;  /* 0x0000000b10118899 */ /* 0x000fe400080006ff */
[----:B------:R-:W-:Y:S02]  /*1690*/  @!UP0 USHF.L.U32 UR16, UR16, 0x1, URZ ;  /* 0x0000000110108899 */ /* 0x000fe400080006ff */
[----:B------:R-:W-:-:S04]  /*16a0*/  @!UP0 UIADD3 UR4, UPT, UPT, -UR4, 0x100000, URZ ;  /* 0x0010000004048890 */ /* 0x000fc8000fffe1ff */
[----:B------:R-:W-:Y:S02]  /*16b0*/  @!UP0 USHF.L.U32 UR5, UR4, 0xb, URZ ;  /* 0x0000000b04058899 */ /* 0x000fe400080006ff */
[----:B------:R-:W-:Y:S01]  /*16c0*/  @!UP0 USHF.L.U32 UR4, UR4, 0x1, URZ ;  /* 0x0000000104048899 */ /* 0x000fe200080006ff */
[----:B------:R-:W-:Y:S01]  /*16d0*/  VOTEU.ALL UP0, P3 ;  /* 0x0000000000ff7886 */ /* 0x000fe20001800000 */
[----:B------:R-:W1:Y:S04]  /*16e0*/  FENCE.VIEW.ASYNC.S ;  /* 0x00000000000073c6 */ /* 0x000e680000000000 */
[----:B-1----:R1:W2:Y:S06]  /*16f0*/  @!UP0 SYNCS.EXCH.64 URZ, [UR8+0x8000], UR16 ;  /* 0x0080001008ff85b2 */ /* 0x0022ac0008000100 */
[----:B------:R1:W4:Y:S01]  /*1700*/  @!UP1 SYNCS.EXCH.64 URZ, [UR8+0x8010], UR4 ;  /* 0x0080100408ff95b2 */ /* 0x0003220008000100 */
[----:B------:R-:W-:Y:S05]  /*1710*/  @!P0 BRA `(.L_x_53) ;  /* 0x0000000400f08947 */ /* 0x000fea0003800000 */
[----:B--2-4-:R-:W-:Y:S01]  /*1720*/  BAR.SYNC.DEFER_BLOCKING 0x0 ;  /* 0x0000000000007b1d */ /* 0x014fe20000010000 */
[----:B------:R-:W-:Y:S01]  /*1730*/  @!P3 IMAD.MOV.U32 R2, RZ, RZ, 0x8000 ;  /* 0x00008000ff02b424 */ /* 0x000fe200078e00ff */
[----:B------:R-:W-:Y:S02]  /*1740*/  ELECT P1, URZ, PT ;  /* 0x0000000000ff782f */ /* 0x000fe40003820000 */
[----:B------:R-:W-:Y:S02]  /*1750*/  ELECT P0, URZ, PT ;  /* 0x0000000000ff782f */ /* 0x000fe40003800000 */
[C---:B------:R-:W-:Y:S01]  /*1760*/  ISETP.LT.U32.AND P1, PT, R132.reuse, 0x20, P1 ;  /* 0x000000208400780c */ /* 0x040fe20000f21070 */
[----:B------:R-:W-:Y:S01]  /*1770*/  UIADD3 UR28, UPT, UPT, UR8, 0x4000, URZ ;  /* 0x00004000081c7890 */ /* 0x000fe2000fffe0ff */
[----:B------:R-:W-:Y:S01]  /*1780*/  ISETP.LT.U32.AND P0, PT, R132, 0x20, P0 ;  /* 0x000000208400780c */ /* 0x000fe20000701070 */
[----:B-1----:R-:W-:Y:S02]  /*1790*/  USHF.R.U32.HI UR16, URZ, 0x4, UR8 ;  /* 0x00000004ff107899 */ /* 0x002fe40008011608 */
[----:B------:R-:W-:-:S02]  /*17a0*/  USHF.R.U32.HI UR18, URZ, 0x4, UR28 ;  /* 0x00000004ff127899 */ /* 0x000fc4000801161c */
[----:B------:R-:W-:Y:S02]  /*17b0*/  USGXT.U32 UR16, UR16, 0xe ;  /* 0x0000000e1010789a */ /* 0x000fe40008000000 */
[----:B------:R-:W-:Y:S01]  /*17c0*/  USGXT.U32 UR18, UR18, 0xe ;  /* 0x0000000e1212789a */ /* 0x000fe20008000000 */
[----:B------:R-:W-:Y:S01]  /*17d0*/  UMOV UR4, URZ ;  /* 0x000000ff00047c82 */ /* 0x000fe20008000000 */
[----:B------:R-:W-:Y:S02]  /*17e0*/  UMOV UR17, 0x40004040 ;  /* 0x4000404000117882 */ /* 0x000fe40000000000 */
[----:B------:R-:W-:Y:S01]  /*17f0*/  VOTEU.ANY UP0, P1 ;  /* 0x0000000000ff7886 */ /* 0x000fe20000800100 */
[----:B------:R-:W-:Y:S01]  /*1800*/  VOTEU.ANY UP2, P1 ;  /* 0x0000000000ff7886 */ /* 0x000fe20000840100 */
[----:B------:R-:W-:Y:S01]  /*1810*/  VOTEU.ANY UP1, P0 ;  /* 0x0000000000ff7886 */ /* 0x000fe20000020100 */
[----:B------:R-:W-:Y:S01]  /*1820*/  VOTEU.ANY UP3, P0 ;  /* 0x0000000000ff7886 */ /* 0x000fe20000060100 */
[----:B------:R-:W-:Y:S01]  /*1830*/  UMOV UR19, 0x40004040 ;  /* 0x4000404000137882 */ /* 0x000fe20000000000 */
[----:B------:R1:W-:Y:S01]  /*1840*/  @!P3 SYNCS.ARRIVE.TRANS64 RZ, [UR8+0x8000], R2 ;  /* 0x00800002ffffb9a7 */ /* 0x0003e20008000008 */
[----:B------:R2:W-:Y:S06]  /*1850*/  MEMBAR.ALL.CTA ;  /* 0x0000000000007992 */ /* 0x0005ec0000008000 */
[----:B--2---:R-:W2:Y:S01]  /*1860*/  FENCE.VIEW.ASYNC.S ;  /* 0x00000000000073c6 */ /* 0x004ea20000000000 */
[----:B------:R-:W-:Y:S01]  /*1870*/  @UP0 UIADD3 UR9, UPT, UPT, UR8, 0x8000, URZ ;  /* 0x0000800008090890 */ /* 0x000fe2000fffe0ff */
[----:B------:R-:W-:Y:S01]  /*1880*/  @UP0 UMOV UR10, URZ ;  /* 0x000000ff000a0c82 */ /* 0x000fe20008000000 */
[----:B------:R-:W-:Y:S01]  /*1890*/  @UP1 UIADD3 UR29, UPT, UPT, UR8, 0x8000, URZ ;  /* 0x00008000081d1890 */ /* 0x000fe2000fffe0ff */
[----:B------:R-:W-:Y:S01]  /*18a0*/  @UP1 UMOV UR31, URZ ;  /* 0x000000ff001f1c82 */ /* 0x000fe20008000000 */
[----:B------:R-:W-:-:S02]  /*18b0*/  UIADD3 UR22, UP0, UPT, UR16, 0x2, URZ ;  /* 0x0000000210167890 */ /* 0x000fc4000ff1e0ff */
[----:B------:R-:W-:Y:S02]  /*18c0*/  UIADD3 UR20, UP1, UPT, UR18, 0x100, URZ ;  /* 0x0000010012147890 */ /* 0x000fe4000ff3e0ff */
[----:B------:R-:W-:Y:S02]  /*18d0*/  UIADD3.X UR23, UPT, UPT, UR4, 0x40004040, URZ, UP0, !UPT ;  /* 0x4000404004177890 */ /* 0x000fe400087fe4ff */
[----:B------:R-:W-:Y:S02]  /*18e0*/  UIADD3.X UR21, UPT, UPT, UR4, 0x40004040, URZ, UP1, !UPT ;  /* 0x4000404004157890 */ /* 0x000fe40008ffe4ff */
[----:B------:R-:W-:Y:S02]  /*18f0*/  UIADD3.64 UR26, UPT, UPT, UR22, 0x2, URZ ;  /* 0x00000002161a7897 */ /* 0x000fe4000fffe0ff */
[----:B------:R-:W-:Y:S02]  /*1900*/  UIADD3.64 UR34, UPT, UPT, UR22, 0x4, URZ ;  /* 0x0000000416227897 */ /* 0x000fe4000fffe0ff */
[----:B------:R-:W-:-:S02]  /*1910*/  UIADD3.64 UR32, UPT, UPT, UR20, 0x100, URZ ;  /* 0x0000010014207897 */ /* 0x000fc4000fffe0ff */
[----:B------:R-:W-:Y:S02]  /*1920*/  UIADD3.64 UR36, UPT, UPT, UR20, 0x200, URZ ;  /* 0x0000020014247897 */ /* 0x000fe4000fffe0ff */
[----:B------:R-:W-:Y:S01]  /*1930*/  UISETP.NE.U32.AND UP0, UPT, UR24, URZ, UPT ;  /* 0x000000ff1800728c */ /* 0x000fe2000bf05070 */
[----:B--2---:R-:W-:Y:S06]  /*1940*/  BAR.SYNC.DEFER_BLOCKING 0x0 ;  /* 0x0000000000007b1d */ /* 0x004fec0000010000 */
[----:B------:R1:W-:Y:S02]  /*1950*/  @UP2 UTMALDG.2D [UR8], [UR6] ;  /* 0x00000008060025b4 */ /* 0x0003e40008008000 */
[----:B------:R-:W-:Y:S06]  /*1960*/  BAR.SYNC.DEFER_BLOCKING 0x0 ;  /* 0x0000000000007b1d */ /* 0x000fec0000010000 */
[----:B------:R1:W-:Y:S02]  /*1970*/  @UP3 UTMALDG.2D [UR28], [UR12] ;  /* 0x0000001c0c0035b4 */ /* 0x0003e40008008000 */
[----:B------:R-:W-:Y:S06]  /*1980*/  BAR.SYNC.DEFER_BLOCKING 0x0 ;  /* 0x0000000000007b1d */ /* 0x000fec0000010000 */
[----:B------:R-:W2:Y:S02]  /*1990*/  SYNCS.PHASECHK.TRANS64.TRYWAIT P0, [UR8+0x8000], RZ ;  /* 0x008000ffff0075a7 */ /* 0x000ea40008001108 */
[----:B-12---:R-:W-:Y:S05]  /*19a0*/  @!P0 BRA `(.L_x_54) ;  /* 0x0000000c00a88947 */ /* 0x006fea0003800000 */
.L_x_66:
[----:B------:R-:W-:Y:S05]  /*19b0*/  BRA.U UP0, `(.L_x_55) ;  /* 0x0000000100347547 */ /* 0x000fea000b800000 */
[----:B------:R-:W-:Y:S01]  /*19c0*/  UMOV UR4, 0x0 ;  /* 0x0000000000047882 */ /* 0x000fe20000000000 */
[----:B------:R-:W-:Y:S01]  /*19d0*/  UMOV UR5, 0x8210010 ;  /* 0x0821001000057882 */ /* 0x000fe20000000000 */
[----:B------:R-:W-:Y:S01]  /*19e0*/  UMOV UR28, 0x0 ;  /* 0x00000000001c7882 */ /* 0x000fe20000000000 */
[----:B------:R-:W-:Y:S01]  /*19f0*/  UMOV UR29, 0x8210010 ;  /* 0x08210010001d7882 */ /* 0x000fe20000000000 */
[----:B------:R-:W-:Y:S01]  /*1a00*/  UMOV UR38, 0x0 ;  /* 0x0000000000267882 */ /* 0x000fe20000000000 */
[----:B------:R-:W-:Y:S01]  /*1a10*/  UMOV UR39, 0x8210010 ;  /* 0x0821001000277882 */ /* 0x000fe20000000000 */
[----:B------:R1:W-:Y:S01]  /*1a20*/  UTCQMMA gdesc[UR16], gdesc[UR18], tmem[UR25], tmem[UR4], idesc[UR5], !UPT ;  /* 0x00ff0412100075ea */ /* 0x0003e2000f800319 */
[----:B------:R-:W-:Y:S01]  /*1a30*/  UMOV UR40, 0x0 ;  /* 0x0000000000287882 */ /* 0x000fe20000000000 */
[----:B------:R-:W-:Y:S01]  /*1a40*/  UMOV UR41, 0x8210010 ;  /* 0x0821001000297882 */ /* 0x000fe20000000000 */
[----:B------:R1:W-:Y:S01]  /*1a50*/  UTCQMMA gdesc[UR22], gdesc[UR20], tmem[UR25], tmem[UR28], idesc[UR29], UPT ;  /* 0x00ff1c14160075ea */ /* 0x0003e2000b800319 */
[----:B------:R1:W-:Y:S01]  /*1a60*/  UTCQMMA gdesc[UR26], gdesc[UR32], tmem[UR25], tmem[UR38], idesc[UR39], UPT ;  /* 0x00ff26201a0075ea */ /* 0x0003e2000b800319 */
[----:B------:R1:W-:Y:S01]  /*1a70*/  UTCQMMA gdesc[UR34], gdesc[UR36], tmem[UR25], tmem[UR40], idesc[UR41], UPT ;  /* 0x00ff2824220075ea */ /* 0x0003e2000b800319 */
[----:B------:R-:W-:Y:S01]  /*1a80*/  NOP ;  /* 0x0000000000007918 */ /* 0x000fe20000000000 */
.L_x_55:
[----:B------:R-:W-:Y:S01]  /*1a90*/  ELECT P0, URZ, PT ;  /* 0x0000000000ff782f */ /* 0x000fe20003800000 */
[----:B-1----:R-:W-:-:S03]  /*1aa0*/  UIADD3 UR4, UPT, UPT, UR8, 0x8010, URZ ;  /* 0x0000801008047890 */ /* 0x002fc6000fffe0ff */
[----:B------:R-:W-:Y:S01]  /*1ab0*/  ISETP.LT.U32.AND P0, PT, R132, 0x20, P0 ;  /* 0x000000208400780c */ /* 0x000fe20000701070 */
[----:B------:R-:W-:-:S12]  /*1ac0*/  UMOV UR5, URZ ;  /* 0x000000ff00057c82 */ /* 0x000fd80008000000 */
[----:B------:R-:W-:Y:S01]  /*1ad0*/  VOTEU.ANY UP0, P0 ;  /* 0x0000000000ff7886 */ /* 0x000fe20000000100 */
[----:B------:R-:W-:Y:S01]  /*1ae0*/  VOTEU.ANY UP1, P0 ;  /* 0x0000000000ff7886 */ /* 0x000fe20000020100 */
[----:B------:R-:W-:-:S03]  /*1af0*/  ISETP.GE.U32.AND P0, PT, R10, 0x81, PT ;  /* 0x000000810a00780c */ /* 0x000fc60003f06070 */
[----:B------:R-:W-:Y:S02]  /*1b00*/  @UP0 UMOV UR9, UR4 ;  /* 0x0000000400090c82 */ /* 0x000fe40008000000 */
[----:B------:R1:W-:Y:S01]  /*1b10*/  @UP1 UTCBAR [UR9], URZ ;  /* 0x000000ff090013e9 */ /* 0x0003e200080000ff */
[----:B------:R-:W-:Y:S06]  /*1b20*/  BAR.SYNC.DEFER_BLOCKING 0x0 ;  /* 0x0000000000007b1d */ /* 0x000fec0000010000 */
[----:B------:R-:W2:Y:S02]  /*1b30*/  SYNCS.PHASECHK.TRANS64.TRYWAIT P1, [UR8+0x8010], RZ ;  /* 0x008010ffff0075a7 */ /* 0x000ea40008021108 */
[----:B-12---:R-:W-:Y:S05]  /*1b40*/  @!P1 BRA `(.L_x_56) ;  /* 0x0000000c004c9947 */ /* 0x006fea0003800000 */
.L_x_67:
[----:B------:R-:W-:Y:S05]  /*1b50*/  @!P0 BRA `(.L_x_53) ;  /* 0x0000000000e08947 */ /* 0x000fea0003800000 */
[----:B------:R-:W-:Y:S01]  /*1b60*/  IMAD.MOV.U32 R2, RZ, RZ, 0x1 ;  /* 0x00000001ff027424 */ /* 0x000fe200078e00ff */
[----:B------:R-:W1:Y:S01]  /*1b70*/  LDCU UR44, c[0x0][0x3a0] ;  /* 0x00007400ff2c77ac */ /* 0x000e620008000800 */
[----:B------:R-:W-:-:S05]  /*1b80*/  UMOV UR10, 0x80 ;  /* 0x00000080000a7882 */ /* 0x000fca0000000000 */
.L_x_60:
[----:B------:R-:W-:Y:S01]  /*1b90*/  BAR.SYNC.DEFER_BLOCKING 0x0 ;  /* 0x0000000000007b1d */ /* 0x000fe20000010000 */
[----:B------:R-:W-:Y:S01]  /*1ba0*/  @!P3 IMAD.MOV.U32 R3, RZ, RZ, 0x8000 ;  /* 0x00008000ff03b424 */ /* 0x000fe200078e00ff */
[----:B------:R-:W-:Y:S02]  /*1bb0*/  ELECT P1, URZ, PT ;  /* 0x0000000000ff782f */ /* 0x000fe40003820000 */
[----:B------:R-:W-:Y:S02]  /*1bc0*/  ELECT P0, URZ, PT ;  /* 0x0000000000ff782f */ /* 0x000fe40003800000 */
[C---:B------:R-:W-:Y:S01]  /*1bd0*/  ISETP.LT.U32.AND P1, PT, R132.reuse, 0x20, P1 ;  /* 0x000000208400780c */ /* 0x040fe20000f21070 */
[----:B------:R-:W-:Y:S01]  /*1be0*/  UMOV UR31, UR10 ;  /* 0x0000000a001f7c82 */ /* 0x000fe20008000000 */
[----:B------:R-:W-:-:S11]  /*1bf0*/  ISETP.LT.U32.AND P0, PT, R132, 0x20, P0 ;  /* 0x000000208400780c */ /* 0x000fd60000701070 */
[----:B------:R-:W-:Y:S02]  /*1c00*/  VOTEU.ANY UP0, P1 ;  /* 0x0000000000ff7886 */ /* 0x000fe40000800100 */
[----:B------:R-:W-:Y:S01]  /*1c10*/  VOTEU.ANY UP1, P0 ;  /* 0x0000000000ff7886 */ /* 0x000fe20000020100 */
[----:B--2---:R2:W-:Y:S01]  /*1c20*/  @!P3 SYNCS.ARRIVE.TRANS64 RZ, [UR8+0x8000], R3 ;  /* 0x00800003ffffb9a7 */ /* 0x0045e20008000008 */
[----:B------:R4:W-:Y:S06]  /*1c30*/  MEMBAR.ALL.CTA ;  /* 0x0000000000007992 */ /* 0x0009ec0000008000 */
[----:B----4-:R-:W4:Y:S01]  /*1c40*/  FENCE.VIEW.ASYNC.S ;  /* 0x00000000000073c6 */ /* 0x010f220000000000 */
[----:B------:R-:W-:Y:S01]  /*1c50*/  @UP0 UIADD3 UR9, UPT, UPT, UR8, 0x8000, URZ ;  /* 0x0000800008090890 */ /* 0x000fe2000fffe0ff */
[----:B----4-:R-:W-:Y:S01]  /*1c60*/  VOTEU.ANY UP0, P1 ;  /* 0x0000000000ff7886 */ /* 0x010fe20000800100 */
[----:B------:R-:W-:-:S02]  /*1c70*/  @UP1 UIADD3 UR28, UPT, UPT, UR8, 0x4000, URZ ;  /* 0x00004000081c1890 */ /* 0x000fc4000fffe0ff */
[----:B------:R-:W-:Y:S01]  /*1c80*/  @UP1 UIADD3 UR29, UPT, UPT, UR8, 0x8000, URZ ;  /* 0x00008000081d1890 */ /* 0x000fe2000fffe0ff */
[----:B--2---:R-:W-:Y:S01]  /*1c90*/  IMAD.U32 R3, R2, -0x80000000, RZ ;  /* 0x8000000002037824 */ /* 0x004fe200078e00ff */
[----:B------:R-:W-:Y:S01]  /*1ca0*/  VOTEU.ANY UP1, P0 ;  /* 0x0000000000ff7886 */ /* 0x000fe20000020100 */
[----:B------:R-:W-:Y:S06]  /*1cb0*/  BAR.SYNC.DEFER_BLOCKING 0x0 ;  /* 0x0000000000007b1d */ /* 0x000fec0000010000 */
[----:B------:R2:W-:Y:S01]  /*1cc0*/  @UP0 UTMALDG.2D [UR8], [UR6] ;  /* 0x00000008060005b4 */ /* 0x0005e20008008000 */
[----:B------:R-:W-:Y:S01]  /*1cd0*/  UISETP.NE.U32.AND UP0, UPT, UR24, URZ, UPT ;  /* 0x000000ff1800728c */ /* 0x000fe2000bf05070 */
[----:B------:R-:W-:Y:S06]  /*1ce0*/  BAR.SYNC.DEFER_BLOCKING 0x0 ;  /* 0x0000000000007b1d */ /* 0x000fec0000010000 */
[----:B------:R2:W-:Y:S02]  /*1cf0*/  @UP1 UTMALDG.2D [UR28], [UR12] ;  /* 0x0000001c0c0015b4 */ /* 0x0005e40008008000 */
[----:B------:R-:W-:Y:S06]  /*1d00*/  BAR.SYNC.DEFER_BLOCKING 0x0 ;  /* 0x0000000000007b1d */ /* 0x000fec0000010000 */
[----:B------:R-:W4:Y:S02]  /*1d10*/  SYNCS.PHASECHK.TRANS64.TRYWAIT P0, [UR8+0x8000], R3 ;  /* 0x00800003ff0075a7 */ /* 0x000f240008001108 */
[----:B--2-4-:R-:W-:Y:S05]  /*1d20*/  @!P0 BRA `(.L_x_57) ;  /* 0x0000000800e08947 */ /* 0x014fea0003800000 */
.L_x_68:
[----:B------:R-:W-:Y:S05]  /*1d30*/  BRA.U UP0, `(.L_x_58) ;  /* 0x0000000100347547 */ /* 0x000fea000b800000 */
[----:B------:R-:W-:Y:S01]  /*1d40*/  UMOV UR28, 0x0 ;  /* 0x00000000001c7882 */ /* 0x000fe20000000000 */
[----:B------:R-:W-:Y:S01]  /*1d50*/  UMOV UR29, 0x8210010 ;  /* 0x08210010001d7882 */ /* 0x000fe20000000000 */
[----:B------:R-:W-:Y:S01]  /*1d60*/  UMOV UR38, 0x0 ;  /* 0x0000000000267882 */ /* 0x000fe20000000000 */
[----:B------:R-:W-:Y:S01]  /*1d70*/  UMOV UR39, 0x8210010 ;  /* 0x0821001000277882 */ /* 0x000fe20000000000 */
[----:B------:R-:W-:Y:S01]  /*1d80*/  UMOV UR40, 0x0 ;  /* 0x0000000000287882 */ /* 0x000fe20000000000 */
[----:B------:R-:W-:Y:S01]  /*1d90*/  UMOV UR41, 0x8210010 ;  /* 0x0821001000297882 */ /* 0x000fe20000000000 */
[----:B------:R2:W-:Y:S01]  /*1da0*/  UTCQMMA gdesc[UR16], gdesc[UR18], tmem[UR25], tmem[UR28], idesc[UR29], UPT ;  /* 0x00ff1c12100075ea */ /* 0x0005e2000b800319 */
[----:B------:R-:W-:Y:S01]  /*1db0*/  UMOV UR42, 0x0 ;  /* 0x00000000002a7882 */ /* 0x000fe20000000000 */
[----:B------:R-:W-:Y:S01]  /*1dc0*/  UMOV UR43, 0x8210010 ;  /* 0x08210010002b7882 */ /* 0x000fe20000000000 */
[----:B------:R2:W-:Y:S01]  /*1dd0*/  UTCQMMA gdesc[UR22], gdesc[UR20], tmem[UR25], tmem[UR38], idesc[UR39], UPT ;  /* 0x00ff2614160075ea */ /* 0x0005e2000b800319 */
[----:B------:R2:W-:Y:S01]  /*1de0*/  UTCQMMA gdesc[UR26], gdesc[UR32], tmem[UR25], tmem[UR40], idesc[UR41], UPT ;  /* 0x00ff28201a0075ea */ /* 0x0005e2000b800319 */
[----:B------:R2:W-:Y:S01]  /*1df0*/  UTCQMMA gdesc[UR34], gdesc[UR36], tmem[UR25], tmem[UR42], idesc[UR43], UPT ;  /* 0x00ff2a24220075ea */ /* 0x0005e2000b800319 */
[----:B------:R-:W-:Y:S01]  /*1e00*/  NOP ;  /* 0x0000000000007918 */ /* 0x000fe20000000000 */
.L_x_58:
[----:B------:R-:W-:-:S04]  /*1e10*/  ELECT P0, URZ, PT ;  /* 0x0000000000ff782f */ /* 0x000fc80003800000 */
[----:B------:R-:W-:-:S13]  /*1e20*/  ISETP.LT.U32.AND P0, PT, R132, 0x20, P0 ;  /* 0x000000208400780c */ /* 0x000fda0000701070 */
[----:B------:R-:W-:Y:S01]  /*1e30*/  VOTEU.ANY UP0, P0 ;  /* 0x0000000000ff7886 */ /* 0x000fe20000000100 */
[----:B------:R-:W-:-:S04]  /*1e40*/  VOTEU.ANY UP1, P0 ;  /* 0x0000000000ff7886 */ /* 0x000fc80000020100 */
[----:B------:R-:W-:Y:S02]  /*1e50*/  @UP0 UMOV UR9, UR4 ;  /* 0x0000000400090c82 */ /* 0x000fe40008000000 */
[----:B------:R4:W-:Y:S01]  /*1e60*/  @UP1 UTCBAR [UR9], URZ ;  /* 0x000000ff090013e9 */ /* 0x0009e200080000ff */
[----:B------:R-:W-:Y:S06]  /*1e70*/  BAR.SYNC.DEFER_BLOCKING 0x0 ;  /* 0x0000000000007b1d */ /* 0x000fec0000010000 */
[----:B------:R-:W5:Y:S02]  /*1e80*/  SYNCS.PHASECHK.TRANS64.TRYWAIT P0, [UR8+0x8010], R3 ;  /* 0x00801003ff0075a7 */ /* 0x000f640008001108 */
[----:B----45:R-:W-:Y:S05]  /*1e90*/  @!P0 BRA `(.L_x_59) ;  /* 0x0000000800908947 */ /* 0x030fea0003800000 */
.L_x_69:
[----:B------:R-:W-:Y:S01]  /*1ea0*/  UIADD3 UR10, UPT, UPT, UR10, 0x80, URZ ;  /* 0x000000800a0a7890 */ /* 0x000fe2000fffe0ff */
[----:B------:R-:W-:-:S03]  /*1eb0*/  LOP3.LUT R2, R2, 0x1, RZ, 0x3c, !PT ;  /* 0x0000000102027812 */ /* 0x000fc600078e3cff */
[----:B-1----:R-:W-:-:S09]  /*1ec0*/  UISETP.GE.AND UP0, UPT, UR10, UR44, UPT ;  /* 0x0000002c0a00728c */ /* 0x002fd2000bf06270 */
[----:B------:R-:W-:Y:S05]  /*1ed0*/  BRA.U !UP0, `(.L_x_60) ;  /* 0xfffffffd082c7547 */ /* 0x000fea000b83ffff */
.L_x_53:
[----:B--2-4-:R-:W-:Y:S06]  /*1ee0*/  BAR.SYNC.DEFER_BLOCKING 0x0 ;  /* 0x0000000000007b1d */ /* 0x014fec0000010000 */
[----:B------:R-:W-:Y:S04]  /*1ef0*/  BSSY.RECONVERGENT B3, `(.L_x_61) ;  /* 0x0000004000037945 */ /* 0x000fe80003800200 */
[----:B------:R-:W-:Y:S05]  /*1f00*/  @P3 BRA `(.L_x_62) ;  /* 0x0000000000083947 */ /* 0x000fea0003800000 */
[----:B------:R-:W2:Y:S02]  /*1f10*/  SYNCS.CCTL.IV [UR8+0x8000] ;  /* 0x00800000ff0079b1 */ /* 0x000ea40008000008 */
[----:B--2---:R-:W2:Y:S02]  /*1f20*/  SYNCS.CCTL.IV [UR8+0x8010] ;  /* 0x00801000ff0079b1 */ /* 0x004ea40008000008 */
.L_x_62:
[----:B-1----:R-:W-:Y:S05]  /*1f30*/  BSYNC.RECONVERGENT B3 ;  /* 0x0000000000037941 */ /* 0x002fea0003800200 */
.L_x_61:
[----:B------:R-:W-:Y:S01]  /*1f40*/  USHF.L.U32 UR24, UR24, 0x15, URZ ;  /* 0x0000001518187899 */ /* 0x000fe200080006ff */
[C---:B------:R-:W-:Y:S01]  /*1f50*/  IMAD.SHL.U32 R2, R0.reuse, 0x80, RZ ;  /* 0x0000008000027824 */ /* 0x040fe200078e00ff */
[----:B------:R-:W-:Y:S01]  /*1f60*/  ELECT P0, URZ, PT ;  /* 0x0000000000ff782f */ /* 0x000fe20003800000 */
[----:B------:R-:W-:Y:S01]  /*1f70*/  IMAD.SHL.U32 R3, R0, 0x10, RZ ;  /* 0x0000001000037824 */ /* 0x000fe200078e00ff */
[----:B------:R-:W-:Y:S02]  /*1f80*/  ULOP3.LUT UR24, UR24, 0x600000, URZ, 0xc0, !UPT ;  /* 0x0060000018187892 */ /* 0x000fe4000f8ec0ff */
[----:B------:R-:W-:Y:S01]  /*1f90*/  LOP3.LUT R0, R2, 0x3f80, RZ, 0xc0, !PT ;  /* 0x00003f8002007812 */ /* 0x000fe200078ec0ff */
[----:B------:R-:W-:Y:S01]  /*1fa0*/  UMOV UR9, UR30 ;  /* 0x0000001e00097c82 */ /* 0x000fe20008000000 */
[----:B------:R-:W-:Y:S01]  /*1fb0*/  UIADD3 UR24, UPT, UPT, UR25, UR24, URZ ;  /* 0x0000001819187290 */ /* 0x000fe2000fffe0ff */
[----:B------:R-:W-:Y:S01]  /*1fc0*/  ISETP.LT.U32.AND P0, PT, R132, 0x20, P0 ;  /* 0x000000208400780c */ /* 0x000fe20000701070 */
[----:B------:R-:W-:Y:S01]  /*1fd0*/  UMOV UR10, UR11 ;  /* 0x0000000b000a7c82 */ /* 0x000fe20008000000 */
[----:B------:R-:W-:-:S04]  /*1fe0*/  LOP3.LUT R0, R0, 0x70, R3, 0xf8, !PT ;  /* 0x0000007000007812 */ /* 0x000fc800078ef803 */
[C---:B------:R-:W-:Y:S02]  /*1ff0*/  LOP3.LUT R2, R0.reuse, 0x10, RZ, 0x3c, !PT ;  /* 0x0000001000027812 */ /* 0x040fe400078e3cff */
[----:B---3--:R-:W1:Y:S01]  /*2000*/  LDTM.x128 R4, tmem[UR24] ;  /* 0x00000018000479ee */ /* 0x008e6200083c0000 */
[----:B------:R-:W-:Y:S01]  /*2010*/  LOP3.LUT R3, R0, 0x20, RZ, 0x3c, !PT ;  /* 0x0000002000037812 */ /* 0x000fe200078e3cff */
[----:B------:R-:W-:-:S03]  /*2020*/  NOP ;  /* 0x0000000000007918 */ /* 0x000fc60000000000 */
[----:B-1----:R-:W-:Y:S01]  /*2030*/  VOTEU.ANY UP1, P0 ;  /* 0x0000000000ff7886 */ /* 0x002fe20000020100 */
[----:B------:R-:W-:Y:S01]  /*2040*/  VOTEU.ANY UP0, P0 ;  /* 0x0000000000ff7886 */ /* 0x000fe20000000100 */
[----:B------:R-:W-:Y:S02]  /*2050*/  F2FP.SATFINITE.E4M3.F32.PACK_AB_MERGE_C R6, R7, R6, RZ ;  /* 0x000000060706723e */ /* 0x000fe400048070ff */
[----:B------:R-:W-:Y:S02]  /*2060*/  F2FP.SATFINITE.E4M3.F32.PACK_AB_MERGE_C R10, R11, R10, RZ ;  /* 0x0000000a0b0a723e */ /* 0x000fe400048070ff */
[----:B------:R-:W-:Y:S02]  /*2070*/  F2FP.SATFINITE.E4M3.F32.PACK_AB_MERGE_C R14, R15, R14, RZ ;  /* 0x0000000e0f0e723e */ /* 0x000fe400048070ff */
[----:B------:R-:W-:Y:S02]  /*2080*/  F2FP.SATFINITE.E4M3.F32.PACK_AB_MERGE_C R7, R19, R18, RZ ;  /* 0x000000121307723e */ /* 0x000fe400048070ff */
[----:B------:R-:W-:-:S02]  /*2090*/  F2FP.SATFINITE.E4M3.F32.PACK_AB_MERGE_C R22, R23, R22, RZ ;  /* 0x000000161716723e */ /* 0x000fc400048070ff */
[----:B------:R-:W-:Y:S02]  /*20a0*/  F2FP.SATFINITE.E4M3.F32.PACK_AB_MERGE_C R26, R27, R26, RZ ;  /* 0x0000001a1b1a723e */ /* 0x000fe400048070ff */
        /* <DEDUP_REMOVED lines=11> */
[----:B------:R-:W-:Y:S02]  /*2160*/  F2FP.SATFINITE.E4M3.F32.PACK_AB_MERGE_C R4, R5, R4, R6 ;  /* 0x000000040504723e */ /* 0x000fe40004807006 */
[----:B------:R-:W-:Y:S02]  /*2170*/  F2FP.SATFINITE.E4M3.F32.PACK_AB_MERGE_C R74, R75, R74, RZ ;  /* 0x0000004a4b4a723e */ /* 0x000fe400048070ff */
[----:B------:R-:W-:Y:S02]  /*2180*/  F2FP.SATFINITE.E4M3.F32.PACK_AB_MERGE_C R78, R79, R78, RZ ;  /* 0x0000004e4f4e723e */ /* 0x000fe400048070ff */
[----:B------:R-:W-:Y:S02]  /*2190*/  F2FP.SATFINITE.E4M3.F32.PACK_AB_MERGE_C R71, R83, R82, RZ ;  /* 0x000000525347723e */ /* 0x000fe400048070ff */
[----:B------:R-:W-:Y:S02]  /*21a0*/  F2FP.SATFINITE.E4M3.F32.PACK_AB_MERGE_C R86, R87, R86, RZ ;  /* 0x000000565756723e */ /* 0x000fe400048070ff */
[----:B------:R-:W-:-:S02]  /*21b0*/  F2FP.SATFINITE.E4M3.F32.PACK_AB_MERGE_C R5, R9, R8, R10 ;  /* 0x000000080905723e */ /* 0x000fc4000480700a */
[----:B------:R-:W-:Y:S02]  /*21c0*/  F2FP.SATFINITE.E4M3.F32.PACK_AB_MERGE_C R6, R13, R12, R14 ;  /* 0x0000000c0d06723e */ /* 0x000fe4000480700e */
[----:B------:R-:W-:Y:S02]  /*21d0*/  F2FP.SATFINITE.E4M3.F32.PACK_AB_MERGE_C R7, R17, R16, R7 ;  /* 0x000000101107723e */ /* 0x000fe40004807007 */
[----:B------:R-:W-:Y:S02]  /*21e0*/  F2FP.SATFINITE.E4M3.F32.PACK_AB_MERGE_C R20, R21, R20, R22 ;  /* 0x000000141514723e */ /* 0x000fe40004807016 */
[----:B------:R-:W-:Y:S01]  /*21f0*/  F2FP.SATFINITE.E4M3.F32.PACK_AB_MERGE_C R90, R91, R90, RZ ;  /* 0x0000005a5b5a723e */ /* 0x000fe200048070ff */
[----:B--2---:R1:W-:Y:S01]  /*2200*/  STS.128 [R0+UR8], R4 ;  /* 0x0000000400007988 */ /* 0x0043e20008000c08 */
[----:B------:R-:W-:Y:S02]  /*2210*/  F2FP.SATFINITE.E4M3.F32.PACK_AB_MERGE_C R94, R95, R94, RZ ;  /* 0x0000005e5f5e723e */ /* 0x000fe400048070ff */
[----:B------:R-:W-:-:S02]  /*2220*/  F2FP.SATFINITE.E4M3.F32.PACK_AB_MERGE_C R98, R99, R98, RZ ;  /* 0x000000626362723e */ /* 0x000fc400048070ff */
[----:B------:R-:W-:Y:S02]  /*2230*/  F2FP.SATFINITE.E4M3.F32.PACK_AB_MERGE_C R102, R103, R102, RZ ;  /* 0x000000666766723e */ /* 0x000fe400048070ff */
[----:B------:R-:W-:Y:S02]  /*2240*/  F2FP.SATFINITE.E4M3.F32.PACK_AB_MERGE_C R21, R25, R24, R26 ;  /* 0x000000181915723e */ /* 0x000fe4000480701a */
[----:B------:R-:W-:Y:S02]  /*2250*/  F2FP.SATFINITE.E4M3.F32.PACK_AB_MERGE_C R22, R29, R28, R30 ;  /* 0x0000001c1d16723e */ /* 0x000fe4000480701e */
[----:B------:R-:W-:Y:S02]  /*2260*/  F2FP.SATFINITE.E4M3.F32.PACK_AB_MERGE_C R23, R33, R32, R23 ;  /* 0x000000202117723e */ /* 0x000fe40004807017 */
[----:B------:R-:W-:Y:S02]  /*2270*/  F2FP.SATFINITE.E4M3.F32.PACK_AB_MERGE_C R36, R37, R36, R38 ;  /* 0x000000242524723e */ /* 0x000fe40004807026 */
[----:B------:R-:W-:Y:S01]  /*2280*/  F2FP.SATFINITE.E4M3.F32.PACK_AB_MERGE_C R106, R107, R106, RZ ;  /* 0x0000006a6b6a723e */ /* 0x000fe200048070ff */
[----:B------:R1:W-:Y:S01]  /*2290*/  STS.128 [R2+UR8], R20 ;  /* 0x0000001402007988 */ /* 0x0003e20008000c08 */
[----:B------:R-:W-:-:S02]  /*22a0*/  F2FP.SATFINITE.E4M3.F32.PACK_AB_MERGE_C R110, R111, R110, RZ ;  /* 0x0000006e6f6e723e */ /* 0x000fc400048070ff */
[----:B------:R-:W-:Y:S02]  /*22b0*/  F2FP.SATFINITE.E4M3.F32.PACK_AB_MERGE_C R114, R115, R114, RZ ;  /* 0x000000727372723e */ /* 0x000fe400048070ff */
[----:B------:R-:W-:Y:S02]  /*22c0*/  F2FP.SATFINITE.E4M3.F32.PACK_AB_MERGE_C R118, R119, R118, RZ ;  /* 0x000000767776723e */ /* 0x000fe400048070ff */
[----:B------:R-:W-:Y:S02]  /*22d0*/  F2FP.SATFINITE.E4M3.F32.PACK_AB_MERGE_C R37, R41, R40, R42 ;  /* 0x000000282925723e */ /* 0x000fe4000480702a */
[----:B------:R-:W-:Y:S02]  /*22e0*/  F2FP.SATFINITE.E4M3.F32.PACK_AB_MERGE_C R38, R45, R44, R46 ;  /* 0x0000002c2d26723e */ /* 0x000fe4000480702e */
[----:B------:R-:W-:Y:S02]  /*22f0*/  F2FP.SATFINITE.E4M3.F32.PACK_AB_MERGE_C R39, R49, R48, R39 ;  /* 0x000000303127723e */ /* 0x000fe40004807027 */
[----:B------:R-:W-:-:S02]  /*2300*/  F2FP.SATFINITE.E4M3.F32.PACK_AB_MERGE_C R52, R53, R52, R54 ;  /* 0x000000343534723e */ /* 0x000fc40004807036 */
[----:B------:R-:W-:Y:S01]  /*2310*/  F2FP.SATFINITE.E4M3.F32.PACK_AB_MERGE_C R122, R123, R122, RZ ;  /* 0x0000007a7b7a723e */ /* 0x000fe200048070ff */
[----:B------:R1:W-:Y:S01]  /*2320*/  STS.128 [R3+UR8], R36 ;  /* 0x0000002403007988 */ /* 0x0003e20008000c08 */
[----:B------:R-:W-:Y:S02]  /*2330*/  F2FP.SATFINITE.E4M3.F32.PACK_AB_MERGE_C R126, R127, R126, RZ ;  /* 0x0000007e7f7e723e */ /* 0x000fe400048070ff */
[----:B------:R-:W-:Y:S02]  /*2340*/  F2FP.SATFINITE.E4M3.F32.PACK_AB_MERGE_C R130, R131, R130, RZ ;  /* 0x000000828382723e */ /* 0x000fe400048070ff */
[----:B------:R-:W-:Y:S02]  /*2350*/  F2FP.SATFINITE.E4M3.F32.PACK_AB_MERGE_C R53, R57, R56, R58 ;  /* 0x000000383935723e */ /* 0x000fe4000480703a */
[----:B------:R-:W-:Y:S02]  /*2360*/  F2FP.SATFINITE.E4M3.F32.PACK_AB_MERGE_C R54, R61, R60, R62 ;  /* 0x0000003c3d36723e */ /* 0x000fe4000480703e */
[----:B------:R-:W-:-:S02]  /*2370*/  F2FP.SATFINITE.E4M3.F32.PACK_AB_MERGE_C R55, R65, R64, R55 ;  /* 0x000000404137723e */ /* 0x000fc40004807037 */
[----:B------:R-:W-:Y:S02]  /*2380*/  F2FP.SATFINITE.E4M3.F32.PACK_AB_MERGE_C R68, R69, R68, R70 ;  /* 0x000000444544723e */ /* 0x000fe40004807046 */
[----:B------:R-:W-:Y:S02]  /*2390*/  LOP3.LUT R8, R0, 0x30, RZ, 0x3c, !PT ;  /* 0x0000003000087812 */ /* 0x000fe400078e3cff */
[----:B------:R-:W-:Y:S02]  /*23a0*/  F2FP.SATFINITE.E4M3.F32.PACK_AB_MERGE_C R69, R73, R72, R74 ;  /* 0x000000484945723e */ /* 0x000fe4000480704a */
[----:B------:R-:W-:Y:S01]  /*23b0*/  F2FP.SATFINITE.E4M3.F32.PACK_AB_MERGE_C R70, R77, R76, R78 ;  /* 0x0000004c4d46723e */ /* 0x000fe2000480704e */
[----:B------:R1:W-:Y:S01]  /*23c0*/  STS.128 [R8+UR8], R52 ;  /* 0x0000003408007988 */ /* 0x0003e20008000c08 */
[----:B------:R-:W-:Y:S02]  /*23d0*/  F2FP.SATFINITE.E4M3.F32.PACK_AB_MERGE_C R71, R81, R80, R71 ;  /* 0x000000505147723e */ /* 0x000fe40004807047 */
[----:B------:R-:W-:-:S02]  /*23e0*/  F2FP.SATFINITE.E4M3.F32.PACK_AB_MERGE_C R84, R85, R84, R86 ;  /* 0x000000545554723e */ /* 0x000fc40004807056 */
[C---:B------:R-:W-:Y:S02]  /*23f0*/  LOP3.LUT R9, R0.reuse, 0x40, RZ, 0x3c, !PT ;  /* 0x0000004000097812 */ /* 0x040fe400078e3cff */
[----:B------:R-:W-:Y:S02]  /*2400*/  F2FP.SATFINITE.E4M3.F32.PACK_AB_MERGE_C R85, R89, R88, R90 ;  /* 0x000000585955723e */ /* 0x000fe4000480705a */
[----:B------:R-:W-:Y:S01]  /*2410*/  F2FP.SATFINITE.E4M3.F32.PACK_AB_MERGE_C R86, R93, R92, R94 ;  /* 0x0000005c5d56723e */ /* 0x000fe2000480705e */
[----:B------:R1:W-:Y:S01]  /*2420*/  STS.128 [R9+UR8], R68 ;  /* 0x0000004409007988 */ /* 0x0003e20008000c08 */
[----:B------:R-:W-:Y:S02]  /*2430*/  F2FP.SATFINITE.E4M3.F32.PACK_AB_MERGE_C R87, R97, R96, R98 ;  /* 0x000000606157723e */ /* 0x000fe40004807062 */
[----:B------:R-:W-:Y:S02]  /*2440*/  F2FP.SATFINITE.E4M3.F32.PACK_AB_MERGE_C R100, R101, R100, R102 ;  /* 0x000000646564723e */ /* 0x000fe40004807066 */
[----:B------:R-:W-:-:S02]  /*2450*/  LOP3.LUT R10, R0, 0x50, RZ, 0x3c, !PT ;  /* 0x00000050000a7812 */ /* 0x000fc400078e3cff */
[----:B------:R-:W-:Y:S02]  /*2460*/  F2FP.SATFINITE.E4M3.F32.PACK_AB_MERGE_C R101, R105, R104, R106 ;  /* 0x000000686965723e */ /* 0x000fe4000480706a */
[----:B------:R-:W-:Y:S01]  /*2470*/  F2FP.SATFINITE.E4M3.F32.PACK_AB_MERGE_C R102, R109, R108, R110 ;  /* 0x0000006c6d66723e */ /* 0x000fe2000480706e */
[----:B------:R1:W-:Y:S01]  /*2480*/  STS.128 [R10+UR8], R84 ;  /* 0x000000540a007988 */ /* 0x0003e20008000c08 */
[----:B------:R-:W-:Y:S02]  /*2490*/  F2FP.SATFINITE.E4M3.F32.PACK_AB_MERGE_C R103, R113, R112, R114 ;  /* 0x000000707167723e */ /* 0x000fe40004807072 */
[----:B------:R-:W-:Y:S02]  /*24a0*/  F2FP.SATFINITE.E4M3.F32.PACK_AB_MERGE_C R116, R117, R116, R118 ;  /* 0x000000747574723e */ /* 0x000fe40004807076 */
[----:B------:R-:W-:Y:S02]  /*24b0*/  LOP3.LUT R11, R0, 0x60, RZ, 0x3c, !PT ;  /* 0x00000060000b7812 */ /* 0x000fe400078e3cff */
[----:B------:R-:W-:-:S02]  /*24c0*/  F2FP.SATFINITE.E4M3.F32.PACK_AB_MERGE_C R117, R121, R120, R122 ;  /* 0x000000787975723e */ /* 0x000fc4000480707a */
[----:B------:R-:W-:Y:S01]  /*24d0*/  F2FP.SATFINITE.E4M3.F32.PACK_AB_MERGE_C R118, R125, R124, R126 ;  /* 0x0000007c7d76723e */ /* 0x000fe2000480707e */
[----:B------:R1:W-:Y:S01]  /*24e0*/  STS.128 [R11+UR8], R100 ;  /* 0x000000640b007988 */ /* 0x0003e20008000c08 */
[----:B------:R-:W-:Y:S02]  /*24f0*/  F2FP.SATFINITE.E4M3.F32.PACK_AB_MERGE_C R119, R129, R128, R130 ;  /* 0x000000808177723e */ /* 0x000fe40004807082 */
[----:B------:R-:W-:-:S05]  /*2500*/  LOP3.LUT R12, R0, 0x70, RZ, 0x3c, !PT ;  /* 0x00000070000c7812 */ /* 0x000fca00078e3cff */
[----:B------:R1:W-:Y:S01]  /*2510*/  STS.128 [R12+UR8], R116 ;  /* 0x000000740c007988 */ /* 0x0003e20008000c08 */
[----:B------:R2:W-:Y:S06]  /*2520*/  MEMBAR.ALL.CTA ;  /* 0x0000000000007992 */ /* 0x0005ec0000008000 */
[----:B--2---:R-:W2:Y:S02]  /*2530*/  FENCE.VIEW.ASYNC.S ;  /* 0x00000000000073c6 */ /* 0x004ea40000000000 */
[----:B--2---:R-:W-:Y:S06]  /*2540*/  BAR.SYNC.DEFER_BLOCKING 0x0 ;  /* 0x0000000000007b1d */ /* 0x004fec0000010000 */
[----:B------:R1:W-:Y:S01]  /*2550*/  @UP1 UTMASTG.2D [UR8], [UR14] ;  /* 0x000000080e0013b5 */ /* 0x0003e20008008000 */
[----:B------:R0:W-:Y:S01]  /*2560*/  UTMACMDFLUSH ;  /* 0x00000000000079b7 */ /* 0x0001e20000000000 */
[----:B------:R-:W-:-:S04]  /*2570*/  DEPBAR.LE SB0, 0x0 ;  /* 0x000080000000791a */ /* 0x000fc80000000000 */
[----:B------:R-:W-:Y:S08]  /*2580*/  BAR.SYNC.DEFER_BLOCKING 0x0 ;  /* 0x0000000000007b1d */ /* 0x000ff00000010000 */
[----:B------:R-:W-:Y:S06]  /*2590*/  BAR.SYNC.DEFER_BLOCKING 0x0 ;  /* 0x0000000000007b1d */ /* 0x000fec0000010000 */
[----:B-1----:R-:W-:Y:S05]  /*25a0*/  @P2 BRA `(.L_x_63) ;  /* 0x0000000000a02947 */ /* 0x002fea0003800000 */
[----:B------:R-:W1:Y:S01]  /*25b0*/  S2UR UR5, SR_CgaCtaId ;  /* 0x00000000000579c3 */ /* 0x000e620000008800 */
[----:B------:R-:W-:Y:S01]  /*25c0*/  NOP ;  /* 0x0000000000007918 */ /* 0x000fe20000000000 */
[----:B------:R-:W-:Y:S01]  /*25d0*/  UMOV UR4, 0x50 ;  /* 0x0000005000047882 */ /* 0x000fe20000000000 */
[----:B------:R-:W-:Y:S02]  /*25e0*/  IMAD.U32 R0, RZ, RZ, UR25 ;  /* 0x00000019ff007e24 */ /* 0x000fe4000f8e00ff */
[----:B------:R-:W-:Y:S02]  /*25f0*/  IMAD.MOV.U32 R3, RZ, RZ, 0xf ;  /* 0x0000000fff037424 */ /* 0x000fe400078e00ff */
[----:B------:R-:W-:Y:S01]  /*2600*/  IMAD.MOV.U32 R7, RZ, RZ, 0x1 ;  /* 0x00000001ff077424 */ /* 0x000fe200078e00ff */
[----:B------:R-:W-:-:S04]  /*2610*/  LOP3.LUT R0, R0, 0xffff, RZ, 0xc0, !PT ;  /* 0x0000ffff00007812 */ /* 0x000fc800078ec0ff */
[----:B------:R-:W-:-:S05]  /*2620*/  SHF.R.U32.HI R0, RZ, 0x5, R0 ;  /* 0x00000005ff007819 */ /* 0x000fca0000011600 */
[----:B------:R-:W-:Y:S01]  /*2630*/  VIADD R2, R0, 0x10 ;  /* 0x0000001000027836 */ /* 0x000fe20000000000 */
[----:B------:R-:W-:Y:S01]  /*2640*/  SHF.L.U32 R0, R3, R0, RZ ;  /* 0x0000000003007219 */ /* 0x000fe200000006ff */
[----:B-1----:R-:W-:-:S03]  /*2650*/  ULEA UR6, UR5, UR4, 0x18 ;  /* 0x0000000405067291 */ /* 0x002fc6000f8ec0ff */
[----:B------:R-:W-:-:S04]  /*2660*/  SHF.L.U32 R3, R7, R2, RZ ;  /* 0x0000000207037219 */ /* 0x000fc800000006ff */
[----:B------:R-:W-:Y:S02]  /*2670*/  LOP3.LUT R0, R3, R0, RZ, 0xfc, !PT ;  /* 0x0000000003007212 */ /* 0x000fe400078efcff */
[----:B------:R-:W1:Y:S02]  /*2680*/  LDS R5, [UR6] ;  /* 0x00000006ff057984 */ /* 0x000e640008000800 */
[C---:B------:R-:W-:Y:S02]  /*2690*/  LOP3.LUT R2, R0.reuse, 0xffff, RZ, 0xc0, !PT ;  /* 0x0000ffff00027812 */ /* 0x040fe400078ec0ff */
[----:B-1----:R-:W-:-:S04]  /*26a0*/  LOP3.LUT R3, R0, 0xffff, R5, 0x80, !PT ;  /* 0x0000ffff00037812 */ /* 0x002fc800078e8005 */
[----:B------:R-:W-:-:S13]  /*26b0*/  ISETP.NE.AND P0, PT, R3, R2, PT ;  /* 0x000000020300720c */ /* 0x000fda0003f05270 */
[----:B------:R-:W-:Y:S05]  /*26c0*/  @P0 BRA `(.L_x_64) ;  /* 0x0000000000500947 */ /* 0x000fea0003800000 */
[----:B------:R-:W-:Y:S02]  /*26d0*/  SHF.R.U32.HI R5, RZ, 0x10, R5 ;  /* 0x00000010ff057819 */ /* 0x000fe40000011605 */
[----:B------:R-:W-:-:S04]  /*26e0*/  SHF.R.U32.HI R2, RZ, 0x10, R0 ;  /* 0x00000010ff027819 */ /* 0x000fc80000011600 */
[----:B------:R-:W-:-:S04]  /*26f0*/  LOP3.LUT R5, R5, R2, RZ, 0xc0, !PT ;  /* 0x0000000205057212 */ /* 0x000fc800078ec0ff */
[----:B------:R-:W-:-:S13]  /*2700*/  ISETP.NE.AND P0, PT, R5, R2, PT ;  /* 0x000000020500720c */ /* 0x000fda0003f05270 */
[----:B------:R-:W-:Y:S05]  /*2710*/  @P0 BRA `(.L_x_65) ;  /* 0x0000000000300947 */ /* 0x000fea0003800000 */
[----:B------:R-:W-:Y:S01]  /*2720*/  R2UR UR4, R0 ;  /* 0x00000000000472ca */ /* 0x000fe200000e0000 */
[----:B------:R-:W-:Y:S01]  /*2730*/  VOTEU.ANY UR5, UPT, PT ;  /* 0x0000000000057886 */ /* 0x000fe200038e0100 */
[----:B------:R-:W1:Y:S01]  /*2740*/  S2R R0, SR_LANEID ;  /* 0x0000000000007919 */ /* 0x000e620000000000 */
[----:B------:R-:W-:-:S10]  /*2750*/  UFLO.U32 UR5, UR5 ;  /* 0x00000005000572bd */ /* 0x000fd400080e0000 */
[----:B------:R-:W-:-:S06]  /*2760*/  ULOP3.LUT UR4, URZ, UR4, URZ, 0x33, !UPT ;  /* 0x00000004ff047292 */ /* 0x000fcc000f8e33ff */
[----:B------:R-:W-:-:S04]  /*2770*/  IMAD.U32 R2, RZ, RZ, UR4 ;  /* 0x00000004ff027e24 */ /* 0x000fc8000f8e00ff */
[----:B------:R-:W2:Y:S02]  /*2780*/  REDUX UR7, R2 ;  /* 0x00000000020773c4 */ /* 0x000ea40000000000 */
[----:B------:R3:W-:Y:S01]  /*2790*/  UTCATOMSWS.AND URZ, UR4 ;  /* 0x0000000400ff79e3 */ /* 0x0007e20008000000 */
[----:B-1----:R-:W-:Y:S01]  /*27a0*/  ISETP.EQ.U32.AND P0, PT, R0, UR5, PT ;  /* 0x0000000500007c0c */ /* 0x002fe2000bf02070 */
[----:B--2---:R-:W-:-:S12]  /*27b0*/  IMAD.U32 R0, RZ, RZ, UR7 ;  /* 0x00000007ff007e24 */ /* 0x004fd8000f8e00ff */
[----:B------:R3:W-:Y:S01]  /*27c0*/  @P0 ATOMS.AND RZ, [UR6], R0 ;  /* 0x00000000ffff098c */ /* 0x0007e2000a800006 */
[----:B------:R-:W-:Y:S05]  /*27d0*/  BRA `(.L_x_63) ;  /* 0x0000000000147947 */ /* 0x000fea0003800000 */
.L_x_65:
[----:B------:R-:W-:-:S07]  /*27e0*/  MOV R2, 0x2800 ;  /* 0x0000280000027802 */ /* 0x000fce0000000f00 */
[----:B------:R-:W-:Y:S05]  /*27f0*/  CALL.REL.NOINC `($__internal_0_$__cuda_sm10x_tcgen05_guardrail_trap_col_being_dealloced_not_returned_by_alloc) ;  /* 0x0000000000447944 */ /* 0x000fea0003c00000 */
[----:B------:R-:W-:Y:S05]  /*2800*/  BRA `(.L_x_63) ;  /* 0x0000000000087947 */ /* 0x000fea0003800000 */
.L_x_64:
[----:B------:R-:W-:-:S07]  /*2810*/  MOV R2, 0x2830 ;  /* 0x0000283000027802 */ /* 0x000fce0000000f00 */
[----:B------:R-:W-:Y:S05]  /*2820*/  CALL.REL.NOINC `($__internal_2_$__cuda_sm10x_tcgen05_guardrail_trap_unallocated_columns_being_dealloced) ;  /* 0x0000000000507944 */ /* 0x000fea0003c00000 */
.L_x_63:
[----:B------:R-:W-:Y:S01]  /*2830*/  NOP ;  /* 0x0000000000007918 */ /* 0x000fe20000000000 */
[----:B---3--:R-:W-:Y:S05]  /*2840*/  EXIT ;  /* 0x000000000000794d */ /* 0x008fea0003800000 */
.L_x_54:
[----:B------:R-:W1:Y:S02]  /*2850*/  SYNCS.PHASECHK.TRANS64.TRYWAIT P0, [UR8+0x8000], RZ ;  /* 0x008000ffff0075a7 */ /* 0x000e640008001108 */
[----:B-1----:R-:W-:Y:S05]  /*2860*/  @!P0 BRA `(.L_x_54) ;  /* 0xfffffffc00f88947 */ /* 0x002fea000383ffff */
[----:B------:R-:W-:Y:S05]  /*2870*/  BRA `(.L_x_66) ;  /* 0xfffffff0004c7947 */ /* 0x000fea000383ffff */
.L_x_56:
[----:B------:R-:W1:Y:S02]  /*2880*/  SYNCS.PHASECHK.TRANS64.TRYWAIT P1, [UR8+0x8010], RZ ;  /* 0x008010ffff0075a7 */ /* 0x000e640008021108 */
[----:B-1----:R-:W-:Y:S05]  /*2890*/  @!P1 BRA `(.L_x_56) ;  /* 0xfffffffc00f89947 */ /* 0x002fea000383ffff */
[----:B------:R-:W-:Y:S05]  /*28a0*/  BRA `(.L_x_67) ;  /* 0xfffffff000a87947 */ /* 0x000fea000383ffff */
.L_x_57:
[----:B------:R-:W2:Y:S02]  /*28b0*/  SYNCS.PHASECHK.TRANS64.TRYWAIT P0, [UR8+0x8000], R3 ;  /* 0x00800003ff0075a7 */ /* 0x000ea40008001108 */
[----:B--2---:R-:W-:Y:S05]  /*28c0*/  @!P0 BRA `(.L_x_57) ;  /* 0xfffffffc00f88947 */ /* 0x004fea000383ffff */
[----:B------:R-:W-:Y:S05]  /*28d0*/  BRA `(.L_x_68) ;  /* 0xfffffff400147947 */ /* 0x000fea000383ffff */
.L_x_59:
[----:B------:R-:W4:Y:S02]  /*28e0*/  SYNCS.PHASECHK.TRANS64.TRYWAIT P0, [UR8+0x8010], R3 ;  /* 0x00801003ff0075a7 */ /* 0x000f240008001108 */
[----:B----4-:R-:W-:Y:S05]  /*28f0*/  @!P0 BRA `(.L_x_59) ;  /* 0xfffffffc00f88947 */ /* 0x010fea000383ffff */
[----:B------:R-:W-:Y:S05]  /*2900*/  BRA `(.L_x_69) ;  /* 0xfffffff400647947 */ /* 0x000fea000383ffff */
        .weak           $__internal_0_$__cuda_sm10x_tcgen05_guardrail_trap_col_being_dealloced_not_returned_by_alloc
        .type           $__internal_0_$__cuda_sm10x_tcgen05_guardrail_trap_col_being_dealloced_not_returned_by_alloc,@function
        .size           $__internal_0_$__cuda_sm10x_tcgen05_guardrail_trap_col_being_dealloced_not_returned_by_alloc,($__internal_1_$__cuda_sm10x_tcgen05_guardrail_trap_phase_invalid_during_alloc - $__internal_0_$__cuda_sm10x_tcgen05_guardrail_trap_col_being_dealloced_not_returned_by_alloc)
$__internal_0_$__cuda_sm10x_tcgen05_guardrail_trap_col_being_dealloced_not_returned_by_alloc:
[----:B------:R-:W-:Y:S05]  /*2910*/  BPT.TRAP 0x1 ;  /* 0x000000040000795c */ /* 0x000fea0000300000 */
[----:B------:R-:W-:-:S04]  /*2920*/  IMAD.MOV.U32 R3, RZ, RZ, 0x0 ;  /* 0x00000000ff037424 */ /* 0x000fc800078e00ff */
[----:B------:R-:W-:Y:S05]  /*2930*/  RET.REL.NODEC R2 `(gluon_tcgen05) ;  /* 0xffffffd402b07950 */ /* 0x000fea0003c3ffff */
        .weak           $__internal_1_$__cuda_sm10x_tcgen05_guardrail_trap_phase_invalid_during_alloc
        .type           $__internal_1_$__cuda_sm10x_tcgen05_guardrail_trap_phase_invalid_during_alloc,@function
        .size           $__internal_1_$__cuda_sm10x_tcgen05_guardrail_trap_phase_invalid_during_alloc,($__internal_2_$__cuda_sm10x_tcgen05_guardrail_trap_unallocated_columns_being_dealloced - $__internal_1_$__cuda_sm10x_tcgen05_guardrail_trap_phase_invalid_during_alloc)
$__internal_1_$__cuda_sm10x_tcgen05_guardrail_trap_phase_invalid_during_alloc:
[----:B------:R-:W-:Y:S05]  /*2940*/  BPT.TRAP 0x1 ;  /* 0x000000040000795c */ /* 0x000fea0000300000 */
[----:B------:R-:W-:-:S04]  /*2950*/  IMAD.MOV.U32 R3, RZ, RZ, 0x0 ;  /* 0x00000000ff037424 */ /* 0x000fc800078e00ff */
[----:B------:R-:W-:Y:S05]  /*2960*/  RET.REL.NODEC R2 `(gluon_tcgen05) ;  /* 0xffffffd402a47950 */ /* 0x000fea0003c3ffff */
        .weak           $__internal_2_$__cuda_sm10x_tcgen05_guardrail_trap_unallocated_columns_being_dealloced
        .type           $__internal_2_$__cuda_sm10x_tcgen05_guardrail_trap_unallocated_columns_being_dealloced,@function
        .size           $__internal_2_$__cuda_sm10x_tcgen05_guardrail_trap_unallocated_columns_being_dealloced,(.L_x_73 - $__internal_2_$__cuda_sm10x_tcgen05_guardrail_trap_unallocated_columns_being_dealloced)
$__internal_2_$__cuda_sm10x_tcgen05_guardrail_trap_unallocated_columns_being_dealloced:
[----:B------:R-:W-:Y:S05]  /*2970*/  BPT.TRAP 0x1 ;  /* 0x000000040000795c */ /* 0x000fea0000300000 */
[----:B------:R-:W-:-:S04]  /*2980*/  IMAD.MOV.U32 R3, RZ, RZ, 0x0 ;  /* 0x00000000ff037424 */ /* 0x000fc800078e00ff */
[----:B------:R-:W-:Y:S05]  /*2990*/  RET.REL.NODEC R2 `(gluon_tcgen05) ;  /* 0xffffffd402987950 */ /* 0x000fea0003c3ffff */
.L_x_70:
[----:B------:R-:W-:-:S00]  /*29a0*/  BRA `(.L_x_70) ;  /* 0xfffffffc00fc7947 */ /* 0x000fc0000383ffff */
[----:B------:R-:W-:-:S00]  /*29b0*/  NOP ;  /* 0x0000000000007918 */ /* 0x000fc00000000000 */
        /* <DEDUP_REMOVED lines=12> */
.L_x_73:


//--------------------- .nv.shared.gluon_tcgen05  --------------------------
	.section	.nv.shared.gluon_tcgen05,"aw",@nobits
	.sectionflags	@""
	.align	16
	.zero		1024


//--------------------- .nv.shared.reserved.0     --------------------------
	.section	.nv.shared.reserved.0,"aw",@nobits
	.align	8
	.weak		__nv_reservedSMEM_offset_0_alias
	.size		__nv_reservedSMEM_offset_0_alias, 0, 64
	.other		__nv_reservedSMEM_offset_0_alias,@"STO_CUDA_RESERVED_SHARED STV_DEFAULT"
__nv_reservedSMEM_offset_0_alias:
	.zero		0
.nv.shared.reserved.0:
	.zero		64
	.weak		__nv_reservedSMEM_allocation_phase
	.type		__nv_reservedSMEM_allocation_phase,@object
	.size		__nv_reservedSMEM_allocation_phase,(.L_0 - __nv_reservedSMEM_allocation_phase)
__nv_reservedSMEM_allocation_phase:
	.zero		1
.L_0:
	.zero		7
	.weak		__nv_reservedSMEM_devtool_atexit_pc
	.type		__nv_reservedSMEM_devtool_atexit_pc,@object
	.size		__nv_reservedSMEM_devtool_atexit_pc,(__nv_reservedSMEM_allocation_mask - __nv_reservedSMEM_devtool_atexit_pc)
__nv_reservedSMEM_devtool_atexit_pc:
	.zero		8
	.weak		__nv_reservedSMEM_allocation_mask
	.type		__nv_reservedSMEM_allocation_mask,@object
	.size		__nv_reservedSMEM_allocation_mask,(.L_2 - __nv_reservedSMEM_allocation_mask)
__nv_reservedSMEM_allocation_mask:
	.zero		4
.L_2:


//--------------------- .nv.constant0.gluon_tcgen05 --------------------------
	.section	.nv.constant0.gluon_tcgen05,"a",@progbits
	.sectionflags	@""
	.align	4
.nv.constant0.gluon_tcgen05:
	.zero		976


//--------------------- SYMBOLS --------------------------

	.type		.nv.reservedSmem.offset0,@object
	.size		.nv.reservedSmem.offset0,0x4
	.type		.nv.reservedSmem.cap,@object
	.size		.nv.reservedSmem.cap,0x4
